//
// Generated by NVIDIA NVVM Compiler
//
// Compiler Build ID: CL-36424714
// Cuda compilation tools, release 13.0, V13.0.88
// Based on NVVM 20.0.0
//

.version 9.0
.target sm_100
.address_size 64

	// .globl	_Z20flashAttentionKernelPKfS0_S0_PfS1_S1_ii
.extern .shared .align 16 .b8 shared_memory[];

.visible .entry _Z20flashAttentionKernelPKfS0_S0_PfS1_S1_ii(
	.param .u64 .ptr .align 1 _Z20flashAttentionKernelPKfS0_S0_PfS1_S1_ii_param_0,
	.param .u64 .ptr .align 1 _Z20flashAttentionKernelPKfS0_S0_PfS1_S1_ii_param_1,
	.param .u64 .ptr .align 1 _Z20flashAttentionKernelPKfS0_S0_PfS1_S1_ii_param_2,
	.param .u64 .ptr .align 1 _Z20flashAttentionKernelPKfS0_S0_PfS1_S1_ii_param_3,
	.param .u64 .ptr .align 1 _Z20flashAttentionKernelPKfS0_S0_PfS1_S1_ii_param_4,
	.param .u64 .ptr .align 1 _Z20flashAttentionKernelPKfS0_S0_PfS1_S1_ii_param_5,
	.param .u32 _Z20flashAttentionKernelPKfS0_S0_PfS1_S1_ii_param_6,
	.param .u32 _Z20flashAttentionKernelPKfS0_S0_PfS1_S1_ii_param_7
)
{
	.reg .pred 	%p<45>;
	.reg .b32 	%r<228>;
	.reg .b32 	%f<285>;
	.reg .b64 	%rd<31>;

	ld.param.u64 	%rd6, [_Z20flashAttentionKernelPKfS0_S0_PfS1_S1_ii_param_0];
	ld.param.u64 	%rd7, [_Z20flashAttentionKernelPKfS0_S0_PfS1_S1_ii_param_1];
	ld.param.u64 	%rd8, [_Z20flashAttentionKernelPKfS0_S0_PfS1_S1_ii_param_2];
	ld.param.u64 	%rd9, [_Z20flashAttentionKernelPKfS0_S0_PfS1_S1_ii_param_3];
	ld.param.u32 	%r67, [_Z20flashAttentionKernelPKfS0_S0_PfS1_S1_ii_param_6];
	ld.param.u32 	%r68, [_Z20flashAttentionKernelPKfS0_S0_PfS1_S1_ii_param_7];
	cvta.to.global.u64 	%rd1, %rd8;
	cvta.to.global.u64 	%rd2, %rd7;
	cvta.to.global.u64 	%rd3, %rd6;
	cvta.to.global.u64 	%rd4, %rd9;
	mov.u32 	%r70, %ctaid.x;
	mov.u32 	%r71, %ctaid.y;
	mov.u32 	%r72, %nctaid.y;
	mad.lo.s32 	%r73, %r70, %r72, %r71;
	mul.lo.s32 	%r74, %r68, %r67;
	mul.lo.s32 	%r1, %r74, %r73;
	cvt.rn.f32.s32 	%f1, %r68;
	add.s32 	%r2, %r68, -1;
	and.b32  	%r3, %r68, 7;
	add.s32 	%r4, %r3, -1;
	and.b32  	%r5, %r68, 3;
	add.s32 	%r6, %r5, -1;
	and.b32  	%r7, %r68, 15;
	add.s32 	%r8, %r7, -1;
	and.b32  	%r9, %r68, 2147483640;
	and.b32  	%r10, %r68, 1;
	and.b32  	%r11, %r68, 2147483632;
	shl.b32 	%r12, %r68, 2;
	mov.b32 	%r205, 0;
	mov.pred 	%p43, -1;
	rsqrt.approx.f32 	%f2, %f1;
$L__BB0_1:
	mov.pred 	%p1, %p43;
	setp.lt.s32 	%p4, %r68, 1;
	@%p4 bra 	$L__BB0_16;
	mov.b32 	%r206, 0;
$L__BB0_3:
	add.s32 	%r15, %r206, %r205;
	setp.ge.s32 	%p5, %r15, %r67;
	@%p5 bra 	$L__BB0_15;
	setp.lt.u32 	%p6, %r2, 7;
	mad.lo.s32 	%r16, %r15, %r68, %r1;
	mul.lo.s32 	%r17, %r206, %r68;
	mov.b32 	%r211, 0;
	@%p6 bra 	$L__BB0_7;
	and.b32  	%r77, %r68, 2147483640;
	neg.s32 	%r209, %r77;
	mov.u32 	%r78, shared_memory;
	mad.lo.s32 	%r79, %r12, %r206, %r78;
	add.s32 	%r207, %r79, 8208;
	mov.u32 	%r208, %r16;
$L__BB0_6:
	.pragma "nounroll";
	mul.wide.s32 	%rd10, %r208, 4;
	add.s64 	%rd11, %rd2, %rd10;
	add.s64 	%rd12, %rd1, %rd10;
	ld.global.f32 	%f49, [%rd11];
	st.shared.f32 	[%r207+-16], %f49;
	ld.global.f32 	%f50, [%rd12];
	st.shared.f32 	[%r207+8176], %f50;
	ld.global.f32 	%f51, [%rd11+4];
	st.shared.f32 	[%r207+-12], %f51;
	ld.global.f32 	%f52, [%rd12+4];
	st.shared.f32 	[%r207+8180], %f52;
	ld.global.f32 	%f53, [%rd11+8];
	st.shared.f32 	[%r207+-8], %f53;
	ld.global.f32 	%f54, [%rd12+8];
	st.shared.f32 	[%r207+8184], %f54;
	ld.global.f32 	%f55, [%rd11+12];
	st.shared.f32 	[%r207+-4], %f55;
	ld.global.f32 	%f56, [%rd12+12];
	st.shared.f32 	[%r207+8188], %f56;
	ld.global.f32 	%f57, [%rd11+16];
	st.shared.f32 	[%r207], %f57;
	ld.global.f32 	%f58, [%rd12+16];
	st.shared.f32 	[%r207+8192], %f58;
	ld.global.f32 	%f59, [%rd11+20];
	st.shared.f32 	[%r207+4], %f59;
	ld.global.f32 	%f60, [%rd12+20];
	st.shared.f32 	[%r207+8196], %f60;
	ld.global.f32 	%f61, [%rd11+24];
	st.shared.f32 	[%r207+8], %f61;
	ld.global.f32 	%f62, [%rd12+24];
	st.shared.f32 	[%r207+8200], %f62;
	ld.global.f32 	%f63, [%rd11+28];
	st.shared.f32 	[%r207+12], %f63;
	ld.global.f32 	%f64, [%rd12+28];
	st.shared.f32 	[%r207+8204], %f64;
	add.s32 	%r209, %r209, 8;
	add.s32 	%r208, %r208, 8;
	add.s32 	%r207, %r207, 32;
	setp.ne.s32 	%p7, %r209, 0;
	mov.u32 	%r211, %r9;
	@%p7 bra 	$L__BB0_6;
$L__BB0_7:
	setp.eq.s32 	%p8, %r3, 0;
	@%p8 bra 	$L__BB0_15;
	setp.lt.u32 	%p9, %r4, 3;
	@%p9 bra 	$L__BB0_10;
	add.s32 	%r80, %r16, %r211;
	mul.wide.s32 	%rd13, %r80, 4;
	add.s64 	%rd14, %rd2, %rd13;
	ld.global.f32 	%f65, [%rd14];
	add.s32 	%r81, %r211, %r17;
	shl.b32 	%r82, %r81, 2;
	mov.u32 	%r83, shared_memory;
	add.s32 	%r84, %r83, %r82;
	st.shared.f32 	[%r84+8192], %f65;
	add.s64 	%rd15, %rd1, %rd13;
	ld.global.f32 	%f66, [%rd15];
	st.shared.f32 	[%r84+16384], %f66;
	ld.global.f32 	%f67, [%rd14+4];
	st.shared.f32 	[%r84+8196], %f67;
	ld.global.f32 	%f68, [%rd15+4];
	st.shared.f32 	[%r84+16388], %f68;
	ld.global.f32 	%f69, [%rd14+8];
	st.shared.f32 	[%r84+8200], %f69;
	ld.global.f32 	%f70, [%rd15+8];
	st.shared.f32 	[%r84+16392], %f70;
	ld.global.f32 	%f71, [%rd14+12];
	st.shared.f32 	[%r84+8204], %f71;
	ld.global.f32 	%f72, [%rd15+12];
	st.shared.f32 	[%r84+16396], %f72;
	add.s32 	%r211, %r211, 4;
$L__BB0_10:
	setp.eq.s32 	%p10, %r5, 0;
	@%p10 bra 	$L__BB0_15;
	setp.eq.s32 	%p11, %r6, 0;
	@%p11 bra 	$L__BB0_13;
	add.s32 	%r85, %r16, %r211;
	mul.wide.s32 	%rd16, %r85, 4;
	add.s64 	%rd17, %rd2, %rd16;
	ld.global.f32 	%f73, [%rd17];
	add.s32 	%r86, %r211, %r17;
	shl.b32 	%r87, %r86, 2;
	mov.u32 	%r88, shared_memory;
	add.s32 	%r89, %r88, %r87;
	st.shared.f32 	[%r89+8192], %f73;
	add.s64 	%rd18, %rd1, %rd16;
	ld.global.f32 	%f74, [%rd18];
	st.shared.f32 	[%r89+16384], %f74;
	ld.global.f32 	%f75, [%rd17+4];
	st.shared.f32 	[%r89+8196], %f75;
	ld.global.f32 	%f76, [%rd18+4];
	st.shared.f32 	[%r89+16388], %f76;
	add.s32 	%r211, %r211, 2;
$L__BB0_13:
	setp.eq.s32 	%p12, %r10, 0;
	@%p12 bra 	$L__BB0_15;
	add.s32 	%r90, %r16, %r211;
	mul.wide.s32 	%rd19, %r90, 4;
	add.s64 	%rd20, %rd2, %rd19;
	ld.global.f32 	%f77, [%rd20];
	add.s32 	%r91, %r211, %r17;
	shl.b32 	%r92, %r91, 2;
	mov.u32 	%r93, shared_memory;
	add.s32 	%r94, %r93, %r92;
	st.shared.f32 	[%r94+8192], %f77;
	add.s64 	%rd21, %rd1, %rd19;
	ld.global.f32 	%f78, [%rd21];
	st.shared.f32 	[%r94+16384], %f78;
$L__BB0_15:
	add.s32 	%r206, %r206, 1;
	setp.ne.s32 	%p13, %r206, 32;
	@%p13 bra 	$L__BB0_3;
$L__BB0_16:
	bar.sync 	0;
	mov.b32 	%r213, 0;
	mov.pred 	%p44, -1;
$L__BB0_17:
	mov.pred 	%p2, %p44;
	setp.lt.s32 	%p15, %r68, 1;
	@%p15 bra 	$L__BB0_34;
	mov.b32 	%r214, 0;
$L__BB0_19:
	add.s32 	%r34, %r214, %r213;
	setp.ge.s32 	%p16, %r34, %r67;
	@%p16 bra 	$L__BB0_33;
	setp.lt.u32 	%p17, %r2, 15;
	mad.lo.s32 	%r35, %r34, %r68, %r1;
	mul.lo.s32 	%r36, %r214, %r68;
	mov.b32 	%r217, 0;
	@%p17 bra 	$L__BB0_23;
	mov.b32 	%r215, 0;
$L__BB0_22:
	.pragma "nounroll";
	add.s32 	%r99, %r35, %r215;
	mul.wide.s32 	%rd22, %r99, 4;
	add.s64 	%rd23, %rd3, %rd22;
	ld.global.f32 	%f79, [%rd23];
	add.s32 	%r100, %r215, %r36;
	shl.b32 	%r101, %r100, 2;
	mov.u32 	%r102, shared_memory;
	add.s32 	%r103, %r102, %r101;
	st.shared.f32 	[%r103], %f79;
	ld.global.f32 	%f80, [%rd23+4];
	st.shared.f32 	[%r103+4], %f80;
	ld.global.f32 	%f81, [%rd23+8];
	st.shared.f32 	[%r103+8], %f81;
	ld.global.f32 	%f82, [%rd23+12];
	st.shared.f32 	[%r103+12], %f82;
	ld.global.f32 	%f83, [%rd23+16];
	st.shared.f32 	[%r103+16], %f83;
	ld.global.f32 	%f84, [%rd23+20];
	st.shared.f32 	[%r103+20], %f84;
	ld.global.f32 	%f85, [%rd23+24];
	st.shared.f32 	[%r103+24], %f85;
	ld.global.f32 	%f86, [%rd23+28];
	st.shared.f32 	[%r103+28], %f86;
	ld.global.f32 	%f87, [%rd23+32];
	st.shared.f32 	[%r103+32], %f87;
	ld.global.f32 	%f88, [%rd23+36];
	st.shared.f32 	[%r103+36], %f88;
	ld.global.f32 	%f89, [%rd23+40];
	st.shared.f32 	[%r103+40], %f89;
	ld.global.f32 	%f90, [%rd23+44];
	st.shared.f32 	[%r103+44], %f90;
	ld.global.f32 	%f91, [%rd23+48];
	st.shared.f32 	[%r103+48], %f91;
	ld.global.f32 	%f92, [%rd23+52];
	st.shared.f32 	[%r103+52], %f92;
	ld.global.f32 	%f93, [%rd23+56];
	st.shared.f32 	[%r103+56], %f93;
	ld.global.f32 	%f94, [%rd23+60];
	st.shared.f32 	[%r103+60], %f94;
	add.s32 	%r215, %r215, 16;
	setp.ne.s32 	%p18, %r215, %r11;
	mov.u32 	%r217, %r11;
	@%p18 bra 	$L__BB0_22;
$L__BB0_23:
	setp.eq.s32 	%p19, %r7, 0;
	@%p19 bra 	$L__BB0_33;
	setp.lt.u32 	%p20, %r8, 7;
	@%p20 bra 	$L__BB0_26;
	add.s32 	%r104, %r35, %r217;
	mul.wide.s32 	%rd24, %r104, 4;
	add.s64 	%rd25, %rd3, %rd24;
	ld.global.f32 	%f95, [%rd25];
	add.s32 	%r105, %r217, %r36;
	shl.b32 	%r106, %r105, 2;
	mov.u32 	%r107, shared_memory;
	add.s32 	%r108, %r107, %r106;
	st.shared.f32 	[%r108], %f95;
	ld.global.f32 	%f96, [%rd25+4];
	st.shared.f32 	[%r108+4], %f96;
	ld.global.f32 	%f97, [%rd25+8];
	st.shared.f32 	[%r108+8], %f97;
	ld.global.f32 	%f98, [%rd25+12];
	st.shared.f32 	[%r108+12], %f98;
	ld.global.f32 	%f99, [%rd25+16];
	st.shared.f32 	[%r108+16], %f99;
	ld.global.f32 	%f100, [%rd25+20];
	st.shared.f32 	[%r108+20], %f100;
	ld.global.f32 	%f101, [%rd25+24];
	st.shared.f32 	[%r108+24], %f101;
	ld.global.f32 	%f102, [%rd25+28];
	st.shared.f32 	[%r108+28], %f102;
	add.s32 	%r217, %r217, 8;
$L__BB0_26:
	setp.eq.s32 	%p21, %r3, 0;
	@%p21 bra 	$L__BB0_33;
	setp.lt.u32 	%p22, %r4, 3;
	@%p22 bra 	$L__BB0_29;
	add.s32 	%r109, %r35, %r217;
	mul.wide.s32 	%rd26, %r109, 4;
	add.s64 	%rd27, %rd3, %rd26;
	ld.global.f32 	%f103, [%rd27];
	add.s32 	%r110, %r217, %r36;
	shl.b32 	%r111, %r110, 2;
	mov.u32 	%r112, shared_memory;
	add.s32 	%r113, %r112, %r111;
	st.shared.f32 	[%r113], %f103;
	ld.global.f32 	%f104, [%rd27+4];
	st.shared.f32 	[%r113+4], %f104;
	ld.global.f32 	%f105, [%rd27+8];
	st.shared.f32 	[%r113+8], %f105;
	ld.global.f32 	%f106, [%rd27+12];
	st.shared.f32 	[%r113+12], %f106;
	add.s32 	%r217, %r217, 4;
$L__BB0_29:
	setp.eq.s32 	%p23, %r5, 0;
	@%p23 bra 	$L__BB0_33;
	setp.eq.s32 	%p24, %r5, 1;
	add.s32 	%r114, %r35, %r217;
	mul.wide.s32 	%rd28, %r114, 4;
	add.s64 	%rd5, %rd3, %rd28;
	ld.global.f32 	%f107, [%rd5];
	add.s32 	%r115, %r217, %r36;
	shl.b32 	%r116, %r115, 2;
	mov.u32 	%r117, shared_memory;
	add.s32 	%r44, %r117, %r116;
	st.shared.f32 	[%r44], %f107;
	@%p24 bra 	$L__BB0_33;
	setp.eq.s32 	%p25, %r5, 2;
	ld.global.f32 	%f108, [%rd5+4];
	st.shared.f32 	[%r44+4], %f108;
	@%p25 bra 	$L__BB0_33;
	ld.global.f32 	%f109, [%rd5+8];
	st.shared.f32 	[%r44+8], %f109;
$L__BB0_33:
	add.s32 	%r214, %r214, 1;
	setp.ne.s32 	%p26, %r214, 32;
	@%p26 bra 	$L__BB0_19;
$L__BB0_34:
	setp.lt.s32 	%p27, %r68, 1;
	bar.sync 	0;
	@%p27 bra 	$L__BB0_50;
	mov.b32 	%r219, 0;
$L__BB0_36:
	mul.lo.s32 	%r47, %r219, %r68;
	shl.b32 	%r48, %r219, 5;
	mov.b32 	%r220, 0;
$L__BB0_37:
	setp.lt.u32 	%p29, %r2, 7;
	mul.lo.s32 	%r50, %r220, %r68;
	mov.f32 	%f284, 0f00000000;
	mov.b32 	%r223, 0;
	@%p29 bra 	$L__BB0_40;
	mov.f32 	%f284, 0f00000000;
	mov.b32 	%r221, 0;
$L__BB0_39:
	.pragma "nounroll";
	add.s32 	%r128, %r221, %r47;
	shl.b32 	%r129, %r128, 2;
	mov.u32 	%r130, shared_memory;
	add.s32 	%r131, %r130, %r129;
	ld.shared.f32 	%f125, [%r131];
	add.s32 	%r132, %r221, %r50;
	shl.b32 	%r133, %r132, 2;
	add.s32 	%r134, %r130, %r133;
	ld.shared.f32 	%f126, [%r134+8192];
	fma.rn.f32 	%f127, %f125, %f126, %f284;
	ld.shared.f32 	%f128, [%r131+4];
	ld.shared.f32 	%f129, [%r134+8196];
	fma.rn.f32 	%f130, %f128, %f129, %f127;
	ld.shared.f32 	%f131, [%r131+8];
	ld.shared.f32 	%f132, [%r134+8200];
	fma.rn.f32 	%f133, %f131, %f132, %f130;
	ld.shared.f32 	%f134, [%r131+12];
	ld.shared.f32 	%f135, [%r134+8204];
	fma.rn.f32 	%f136, %f134, %f135, %f133;
	ld.shared.f32 	%f137, [%r131+16];
	ld.shared.f32 	%f138, [%r134+8208];
	fma.rn.f32 	%f139, %f137, %f138, %f136;
	ld.shared.f32 	%f140, [%r131+20];
	ld.shared.f32 	%f141, [%r134+8212];
	fma.rn.f32 	%f142, %f140, %f141, %f139;
	ld.shared.f32 	%f143, [%r131+24];
	ld.shared.f32 	%f144, [%r134+8216];
	fma.rn.f32 	%f145, %f143, %f144, %f142;
	ld.shared.f32 	%f146, [%r131+28];
	ld.shared.f32 	%f147, [%r134+8220];
	fma.rn.f32 	%f284, %f146, %f147, %f145;
	add.s32 	%r221, %r221, 8;
	setp.ne.s32 	%p30, %r221, %r9;
	mov.u32 	%r223, %r9;
	@%p30 bra 	$L__BB0_39;
$L__BB0_40:
	setp.eq.s32 	%p31, %r3, 0;
	@%p31 bra 	$L__BB0_48;
	setp.lt.u32 	%p32, %r4, 3;
	@%p32 bra 	$L__BB0_43;
	add.s32 	%r135, %r223, %r47;
	shl.b32 	%r136, %r135, 2;
	mov.u32 	%r137, shared_memory;
	add.s32 	%r138, %r137, %r136;
	ld.shared.f32 	%f149, [%r138];
	add.s32 	%r139, %r223, %r50;
	shl.b32 	%r140, %r139, 2;
	add.s32 	%r141, %r137, %r140;
	ld.shared.f32 	%f150, [%r141+8192];
	fma.rn.f32 	%f151, %f149, %f150, %f284;
	ld.shared.f32 	%f152, [%r138+4];
	ld.shared.f32 	%f153, [%r141+8196];
	fma.rn.f32 	%f154, %f152, %f153, %f151;
	ld.shared.f32 	%f155, [%r138+8];
	ld.shared.f32 	%f156, [%r141+8200];
	fma.rn.f32 	%f157, %f155, %f156, %f154;
	ld.shared.f32 	%f158, [%r138+12];
	ld.shared.f32 	%f159, [%r141+8204];
	fma.rn.f32 	%f284, %f158, %f159, %f157;
	add.s32 	%r223, %r223, 4;
$L__BB0_43:
	setp.eq.s32 	%p33, %r5, 0;
	@%p33 bra 	$L__BB0_48;
	setp.eq.s32 	%p34, %r6, 0;
	@%p34 bra 	$L__BB0_46;
	add.s32 	%r142, %r223, %r47;
	shl.b32 	%r143, %r142, 2;
	mov.u32 	%r144, shared_memory;
	add.s32 	%r145, %r144, %r143;
	ld.shared.f32 	%f161, [%r145];
	add.s32 	%r146, %r223, %r50;
	shl.b32 	%r147, %r146, 2;
	add.s32 	%r148, %r144, %r147;
	ld.shared.f32 	%f162, [%r148+8192];
	fma.rn.f32 	%f163, %f161, %f162, %f284;
	ld.shared.f32 	%f164, [%r145+4];
	ld.shared.f32 	%f165, [%r148+8196];
	fma.rn.f32 	%f284, %f164, %f165, %f163;
	add.s32 	%r223, %r223, 2;
$L__BB0_46:
	setp.eq.s32 	%p35, %r10, 0;
	@%p35 bra 	$L__BB0_48;
	add.s32 	%r149, %r223, %r47;
	shl.b32 	%r150, %r149, 2;
	mov.u32 	%r151, shared_memory;
	add.s32 	%r152, %r151, %r150;
	ld.shared.f32 	%f166, [%r152];
	add.s32 	%r153, %r223, %r50;
	shl.b32 	%r154, %r153, 2;
	add.s32 	%r155, %r151, %r154;
	ld.shared.f32 	%f167, [%r155+8192];
	fma.rn.f32 	%f284, %f166, %f167, %f284;
$L__BB0_48:
	mul.f32 	%f168, %f284, %f2;
	fma.rn.f32 	%f169, %f168, 0f3BBB989D, 0f3F000000;
	cvt.sat.f32.f32 	%f170, %f169;
	mov.f32 	%f171, 0f4B400001;
	mov.f32 	%f172, 0f437C0000;
	fma.rm.f32 	%f173, %f170, %f172, %f171;
	add.f32 	%f174, %f173, 0fCB40007F;
	neg.f32 	%f175, %f174;
	fma.rn.f32 	%f176, %f168, 0f3FB8AA3B, %f175;
	fma.rn.f32 	%f177, %f168, 0f32A57060, %f176;
	mov.b32 	%r156, %f173;
	shl.b32 	%r157, %r156, 23;
	mov.b32 	%f178, %r157;
	ex2.approx.ftz.f32 	%f179, %f177;
	mul.f32 	%f180, %f179, %f178;
	add.s32 	%r158, %r48, %r220;
	shl.b32 	%r159, %r158, 2;
	mov.u32 	%r160, shared_memory;
	add.s32 	%r161, %r160, %r159;
	st.shared.f32 	[%r161+24576], %f180;
	add.s32 	%r220, %r220, 1;
	setp.ne.s32 	%p36, %r220, 32;
	@%p36 bra 	$L__BB0_37;
	add.s32 	%r219, %r219, 1;
	setp.eq.s32 	%p37, %r219, 32;
	@%p37 bra 	$L__BB0_52;
	bra.uni 	$L__BB0_36;
$L__BB0_50:
	mul.f32 	%f110, %f2, 0f00000000;
	fma.rn.f32 	%f111, %f110, 0f3BBB989D, 0f3F000000;
	cvt.sat.f32.f32 	%f112, %f111;
	mov.f32 	%f113, 0f4B400001;
	mov.f32 	%f114, 0f437C0000;
	fma.rm.f32 	%f115, %f112, %f114, %f113;
	add.f32 	%f116, %f115, 0fCB40007F;
	neg.f32 	%f117, %f116;
	fma.rn.f32 	%f118, %f110, 0f3FB8AA3B, %f117;
	fma.rn.f32 	%f119, %f110, 0f32A57060, %f118;
	mov.b32 	%r119, %f115;
	shl.b32 	%r120, %r119, 23;
	mov.b32 	%f120, %r120;
	ex2.approx.ftz.f32 	%f121, %f119;
	mul.f32 	%f3, %f121, %f120;
	mov.b32 	%r225, 0;
$L__BB0_51:
	shl.b32 	%r121, %r225, 7;
	mov.u32 	%r122, shared_memory;
	add.s32 	%r123, %r122, %r121;
	st.shared.v4.f32 	[%r123+24576], {%f3, %f3, %f3, %f3};
	st.shared.v4.f32 	[%r123+24592], {%f3, %f3, %f3, %f3};
	st.shared.v4.f32 	[%r123+24608], {%f3, %f3, %f3, %f3};
	st.shared.v4.f32 	[%r123+24624], {%f3, %f3, %f3, %f3};
	st.shared.v4.f32 	[%r123+24640], {%f3, %f3, %f3, %f3};
	st.shared.v4.f32 	[%r123+24656], {%f3, %f3, %f3, %f3};
	st.shared.v4.f32 	[%r123+24672], {%f3, %f3, %f3, %f3};
	st.shared.v4.f32 	[%r123+24688], {%f3, %f3, %f3, %f3};
	add.s32 	%r225, %r225, 1;
	setp.ne.s32 	%p28, %r225, 32;
	@%p28 bra 	$L__BB0_51;
$L__BB0_52:
	setp.lt.s32 	%p38, %r68, 1;
	@%p38 bra 	$L__BB0_57;
	mov.b32 	%r226, 0;
$L__BB0_54:
	shl.b32 	%r164, %r226, 7;
	mov.u32 	%r165, shared_memory;
	add.s32 	%r166, %r165, %r164;
	ld.shared.v4.f32 	{%f16, %f17, %f18, %f19}, [%r166+24576];
	add.f32 	%f181, %f16, 0f00000000;
	add.f32 	%f182, %f181, %f17;
	add.f32 	%f183, %f182, %f18;
	add.f32 	%f184, %f183, %f19;
	ld.shared.v4.f32 	{%f20, %f21, %f22, %f23}, [%r166+24592];
	add.f32 	%f185, %f184, %f20;
	add.f32 	%f186, %f185, %f21;
	add.f32 	%f187, %f186, %f22;
	add.f32 	%f188, %f187, %f23;
	ld.shared.v4.f32 	{%f24, %f25, %f26, %f27}, [%r166+24608];
	add.f32 	%f189, %f188, %f24;
	add.f32 	%f190, %f189, %f25;
	add.f32 	%f191, %f190, %f26;
	add.f32 	%f192, %f191, %f27;
	ld.shared.v4.f32 	{%f28, %f29, %f30, %f31}, [%r166+24624];
	add.f32 	%f193, %f192, %f28;
	add.f32 	%f194, %f193, %f29;
	add.f32 	%f195, %f194, %f30;
	add.f32 	%f196, %f195, %f31;
	ld.shared.v4.f32 	{%f32, %f33, %f34, %f35}, [%r166+24640];
	add.f32 	%f197, %f196, %f32;
	add.f32 	%f198, %f197, %f33;
	add.f32 	%f199, %f198, %f34;
	add.f32 	%f200, %f199, %f35;
	ld.shared.v4.f32 	{%f36, %f37, %f38, %f39}, [%r166+24656];
	add.f32 	%f201, %f200, %f36;
	add.f32 	%f202, %f201, %f37;
	add.f32 	%f203, %f202, %f38;
	add.f32 	%f204, %f203, %f39;
	ld.shared.v4.f32 	{%f40, %f41, %f42, %f43}, [%r166+24672];
	add.f32 	%f205, %f204, %f40;
	add.f32 	%f206, %f205, %f41;
	add.f32 	%f207, %f206, %f42;
	add.f32 	%f208, %f207, %f43;
	ld.shared.v4.f32 	{%f44, %f45, %f46, %f47}, [%r166+24688];
	add.f32 	%f209, %f208, %f44;
	add.f32 	%f210, %f209, %f45;
	add.f32 	%f211, %f210, %f46;
	add.f32 	%f48, %f211, %f47;
	mad.lo.s32 	%r63, %r226, %r68, %r1;
	mov.b32 	%r227, 0;
$L__BB0_55:
	shl.b32 	%r167, %r227, 2;
	mov.u32 	%r168, shared_memory;
	add.s32 	%r169, %r168, %r167;
	add.s32 	%r170, %r169, 16384;
	ld.shared.f32 	%f212, [%r169+16384];
	fma.rn.f32 	%f213, %f16, %f212, 0f00000000;
	add.s32 	%r171, %r170, %r12;
	ld.shared.f32 	%f214, [%r171];
	fma.rn.f32 	%f215, %f17, %f214, %f213;
	add.s32 	%r172, %r171, %r12;
	ld.shared.f32 	%f216, [%r172];
	fma.rn.f32 	%f217, %f18, %f216, %f215;
	add.s32 	%r173, %r172, %r12;
	ld.shared.f32 	%f218, [%r173];
	fma.rn.f32 	%f219, %f19, %f218, %f217;
	add.s32 	%r174, %r173, %r12;
	ld.shared.f32 	%f220, [%r174];
	fma.rn.f32 	%f221, %f20, %f220, %f219;
	add.s32 	%r175, %r174, %r12;
	ld.shared.f32 	%f222, [%r175];
	fma.rn.f32 	%f223, %f21, %f222, %f221;
	add.s32 	%r176, %r175, %r12;
	ld.shared.f32 	%f224, [%r176];
	fma.rn.f32 	%f225, %f22, %f224, %f223;
	add.s32 	%r177, %r176, %r12;
	ld.shared.f32 	%f226, [%r177];
	fma.rn.f32 	%f227, %f23, %f226, %f225;
	add.s32 	%r178, %r177, %r12;
	ld.shared.f32 	%f228, [%r178];
	fma.rn.f32 	%f229, %f24, %f228, %f227;
	add.s32 	%r179, %r178, %r12;
	ld.shared.f32 	%f230, [%r179];
	fma.rn.f32 	%f231, %f25, %f230, %f229;
	add.s32 	%r180, %r179, %r12;
	ld.shared.f32 	%f232, [%r180];
	fma.rn.f32 	%f233, %f26, %f232, %f231;
	add.s32 	%r181, %r180, %r12;
	ld.shared.f32 	%f234, [%r181];
	fma.rn.f32 	%f235, %f27, %f234, %f233;
	add.s32 	%r182, %r181, %r12;
	ld.shared.f32 	%f236, [%r182];
	fma.rn.f32 	%f237, %f28, %f236, %f235;
	add.s32 	%r183, %r182, %r12;
	ld.shared.f32 	%f238, [%r183];
	fma.rn.f32 	%f239, %f29, %f238, %f237;
	add.s32 	%r184, %r183, %r12;
	ld.shared.f32 	%f240, [%r184];
	fma.rn.f32 	%f241, %f30, %f240, %f239;
	add.s32 	%r185, %r184, %r12;
	ld.shared.f32 	%f242, [%r185];
	fma.rn.f32 	%f243, %f31, %f242, %f241;
	add.s32 	%r186, %r185, %r12;
	ld.shared.f32 	%f244, [%r186];
	fma.rn.f32 	%f245, %f32, %f244, %f243;
	add.s32 	%r187, %r186, %r12;
	ld.shared.f32 	%f246, [%r187];
	fma.rn.f32 	%f247, %f33, %f246, %f245;
	add.s32 	%r188, %r187, %r12;
	ld.shared.f32 	%f248, [%r188];
	fma.rn.f32 	%f249, %f34, %f248, %f247;
	add.s32 	%r189, %r188, %r12;
	ld.shared.f32 	%f250, [%r189];
	fma.rn.f32 	%f251, %f35, %f250, %f249;
	add.s32 	%r190, %r189, %r12;
	ld.shared.f32 	%f252, [%r190];
	fma.rn.f32 	%f253, %f36, %f252, %f251;
	add.s32 	%r191, %r190, %r12;
	ld.shared.f32 	%f254, [%r191];
	fma.rn.f32 	%f255, %f37, %f254, %f253;
	add.s32 	%r192, %r191, %r12;
	ld.shared.f32 	%f256, [%r192];
	fma.rn.f32 	%f257, %f38, %f256, %f255;
	add.s32 	%r193, %r192, %r12;
	ld.shared.f32 	%f258, [%r193];
	fma.rn.f32 	%f259, %f39, %f258, %f257;
	add.s32 	%r194, %r193, %r12;
	ld.shared.f32 	%f260, [%r194];
	fma.rn.f32 	%f261, %f40, %f260, %f259;
	add.s32 	%r195, %r194, %r12;
	ld.shared.f32 	%f262, [%r195];
	fma.rn.f32 	%f263, %f41, %f262, %f261;
	add.s32 	%r196, %r195, %r12;
	ld.shared.f32 	%f264, [%r196];
	fma.rn.f32 	%f265, %f42, %f264, %f263;
	add.s32 	%r197, %r196, %r12;
	ld.shared.f32 	%f266, [%r197];
	fma.rn.f32 	%f267, %f43, %f266, %f265;
	add.s32 	%r198, %r197, %r12;
	ld.shared.f32 	%f268, [%r198];
	fma.rn.f32 	%f269, %f44, %f268, %f267;
	add.s32 	%r199, %r198, %r12;
	ld.shared.f32 	%f270, [%r199];
	fma.rn.f32 	%f271, %f45, %f270, %f269;
	add.s32 	%r200, %r199, %r12;
	ld.shared.f32 	%f272, [%r200];
	fma.rn.f32 	%f273, %f46, %f272, %f271;
	add.s32 	%r201, %r200, %r12;
	ld.shared.f32 	%f274, [%r201];
	fma.rn.f32 	%f275, %f47, %f274, %f273;
	div.rn.f32 	%f276, %f275, %f48;
	add.s32 	%r202, %r63, %r227;
	mul.wide.s32 	%rd29, %r202, 4;
	add.s64 	%rd30, %rd4, %rd29;
	st.global.f32 	[%rd30], %f276;
	add.s32 	%r227, %r227, 1;
	setp.ne.s32 	%p39, %r227, %r68;
	@%p39 bra 	$L__BB0_55;
	add.s32 	%r226, %r226, 1;
	setp.ne.s32 	%p40, %r226, 32;
	@%p40 bra 	$L__BB0_54;
$L__BB0_57:
	mov.b32 	%r213, 32;
	mov.pred 	%p44, 0;
	@%p2 bra 	$L__BB0_17;
	bar.sync 	0;
	mov.b32 	%r205, 32;
	mov.pred 	%p43, 0;
	@%p1 bra 	$L__BB0_1;
	ret;

}


// ===== COMPILED SASS (sm_100) =====

	.target	sm_100

	.elftype	@"ET_EXEC"


//--------------------- .note.nv.tkinfo           --------------------------
	.section	.note.nv.tkinfo,"",@"SHT_NOTE"
	.sectionflags	@"SHF_NOTE_NV_TKINFO"
	.tkinfo
        /*0018*/ 	.word	0x00000002
        /*0030*/ 	.string	""
        /*0030*/ 	.string	"ptxas"
        /*0030*/ 	.string	"Cuda compilation tools, release 13.0, V13.0.88"
        /*0030*/ 	.string	"Build cuda_13.0.r13.0/compiler.36424714_0"
        /*0030*/ 	.string	"-arch sm_100 -m 64 "



//--------------------- .note.nv.cuinfo           --------------------------
	.section	.note.nv.cuinfo,"",@"SHT_NOTE"
	.sectionflags	@"SHF_NOTE_NV_CUINFO"
        /*0018*/ 	.short	0x0002
        /*001a*/ 	.short	0x0064
        /*001c*/ 	.short	0x0082
	.zero		2


//--------------------- .nv.info                  --------------------------
	.section	.nv.info,"",@"SHT_CUDA_INFO"
	.align	4


	//----- nvinfo : EIATTR_REGCOUNT
	.align		4
        /*0000*/ 	.byte	0x04, 0x2f
        /*0002*/ 	.short	(.L_1 - .L_0)
	.align		4
.L_0:
        /*0004*/ 	.word	index@(_Z20flashAttentionKernelPKfS0_S0_PfS1_S1_ii)
        /*0008*/ 	.word	0x00000030


	//----- nvinfo : EIATTR_FRAME_SIZE
	.align		4
.L_1:
        /*000c*/ 	.byte	0x04, 0x11
        /*000e*/ 	.short	(.L_3 - .L_2)
	.align		4
.L_2:
        /*0010*/ 	.word	index@($__internal_0_$__cuda_sm3x_div_rn_noftz_f32_slowpath)
        /*0014*/ 	.word	0x00000000


	//----- nvinfo : EIATTR_FRAME_SIZE
	.align		4
.L_3:
        /*0018*/ 	.byte	0x04, 0x11
        /*001a*/ 	.short	(.L_5 - .L_4)
	.align		4
.L_4:
        /*001c*/ 	.word	index@(_Z20flashAttentionKernelPKfS0_S0_PfS1_S1_ii)
        /*0020*/ 	.word	0x00000000


	//----- nvinfo : EIATTR_MIN_STACK_SIZE
	.align		4
.L_5:
        /*0024*/ 	.byte	0x04, 0x12
        /*0026*/ 	.short	(.L_7 - .L_6)
	.align		4
.L_6:
        /*0028*/ 	.word	index@(_Z20flashAttentionKernelPKfS0_S0_PfS1_S1_ii)
        /*002c*/ 	.word	0x00000000
.L_7:


//--------------------- .nv.compat                --------------------------
	.section	.nv.compat,"",@"SHT_CUDA_COMPAT_INFO"
	.align	4
        /*0000*/ 	.byte	0x02, 0x09, 0x00, 0x00, 0x02, 0x02, 0x01, 0x00, 0x02, 0x05, 0x05, 0x00, 0x03, 0x07, 0x01, 0x01
        /*0010*/ 	.byte	0x02, 0x03, 0x00, 0x00, 0x02, 0x06, 0x01, 0x00, 0x04, 0x0b, 0x08, 0x00, 0x01, 0x00, 0x00, 0x00
        /*0020*/ 	.byte	0x00, 0x00, 0x00, 0x00


//--------------------- .nv.info._Z20flashAttentionKernelPKfS0_S0_PfS1_S1_ii --------------------------
	.section	.nv.info._Z20flashAttentionKernelPKfS0_S0_PfS1_S1_ii,"",@"SHT_CUDA_INFO"
	.sectionflags	@""
	.align	4


	//----- nvinfo : EIATTR_CUDA_API_VERSION
	.align		4
        /*0000*/ 	.byte	0x04, 0x37
        /*0002*/ 	.short	(.L_9 - .L_8)
.L_8:
        /*0004*/ 	.word	0x00000082


	//----- nvinfo : EIATTR_KPARAM_INFO
	.align		4
.L_9:
        /*0008*/ 	.byte	0x04, 0x17
        /*000a*/ 	.short	(.L_11 - .L_10)
.L_10:
        /*000c*/ 	.word	0x00000000
        /*0010*/ 	.short	0x0007
        /*0012*/ 	.short	0x0034
        /*0014*/ 	.byte	0x00, 0xf0, 0x11, 0x00


	//----- nvinfo : EIATTR_KPARAM_INFO
	.align		4
.L_11:
        /*0018*/ 	.byte	0x04, 0x17
        /*001a*/ 	.short	(.L_13 - .L_12)
.L_12:
        /*001c*/ 	.word	0x00000000
        /*0020*/ 	.short	0x0006
        /*0022*/ 	.short	0x0030
        /*0024*/ 	.byte	0x00, 0xf0, 0x11, 0x00


	//----- nvinfo : EIATTR_KPARAM_INFO
	.align		4
.L_13:
        /*0028*/ 	.byte	0x04, 0x17
        /*002a*/ 	.short	(.L_15 - .L_14)
.L_14:
        /*002c*/ 	.word	0x00000000
        /*0030*/ 	.short	0x0005
        /*0032*/ 	.short	0x0028
        /*0034*/ 	.byte	0x00, 0xf5, 0x21, 0x00


	//----- nvinfo : EIATTR_KPARAM_INFO
	.align		4
.L_15:
        /*0038*/ 	.byte	0x04, 0x17
        /*003a*/ 	.short	(.L_17 - .L_16)
.L_16:
        /*003c*/ 	.word	0x00000000
        /*0040*/ 	.short	0x0004
        /*0042*/ 	.short	0x0020
        /*0044*/ 	.byte	0x00, 0xf5, 0x21, 0x00


	//----- nvinfo : EIATTR_KPARAM_INFO
	.align		4
.L_17:
        /*0048*/ 	.byte	0x04, 0x17
        /*004a*/ 	.short	(.L_19 - .L_18)
.L_18:
        /*004c*/ 	.word	0x00000000
        /*0050*/ 	.short	0x0003
        /*0052*/ 	.short	0x0018
        /*0054*/ 	.byte	0x00, 0xf5, 0x21, 0x00


	//----- nvinfo : EIATTR_KPARAM_INFO
	.align		4
.L_19:
        /*0058*/ 	.byte	0x04, 0x17
        /*005a*/ 	.short	(.L_21 - .L_20)
.L_20:
        /*005c*/ 	.word	0x00000000
        /*0060*/ 	.short	0x0002
        /*0062*/ 	.short	0x0010
        /*0064*/ 	.byte	0x00, 0xf5, 0x21, 0x00


	//----- nvinfo : EIATTR_KPARAM_INFO
	.align		4
.L_21:
        /*0068*/ 	.byte	0x04, 0x17
        /*006a*/ 	.short	(.L_23 - .L_22)
.L_22:
        /*006c*/ 	.word	0x00000000
        /*0070*/ 	.short	0x0001
        /*0072*/ 	.short	0x0008
        /*0074*/ 	.byte	0x00, 0xf5, 0x21, 0x00


	//----- nvinfo : EIATTR_KPARAM_INFO
	.align		4
.L_23:
        /*0078*/ 	.byte	0x04, 0x17
        /*007a*/ 	.short	(.L_25 - .L_24)
.L_24:
        /*007c*/ 	.word	0x00000000
        /*0080*/ 	.short	0x0000
        /*0082*/ 	.short	0x0000
        /*0084*/ 	.byte	0x00, 0xf5, 0x21, 0x00


	//----- nvinfo : EIATTR_SPARSE_MMA_MASK
	.align		4
.L_25:
        /*0088*/ 	.byte	0x03, 0x50
        /*008a*/ 	.short	0x0000


	//----- nvinfo : EIATTR_MAXREG_COUNT
	.align		4
        /*008c*/ 	.byte	0x03, 0x1b
        /*008e*/ 	.short	0x00ff


	//----- nvinfo : EIATTR_NUM_BARRIERS
	.align		4
        /*0090*/ 	.byte	0x02, 0x4c
        /*0092*/ 	.byte	0x01
	.zero		1


	//----- nvinfo : EIATTR_MERCURY_ISA_VERSION
	.align		4
        /*0094*/ 	.byte	0x03, 0x5f
        /*0096*/ 	.short	0x0101


	//----- nvinfo : EIATTR_VRC_CTA_INIT_COUNT
	.align		4
        /*0098*/ 	.byte	0x02, 0x4a
	.zero		1
	.zero		1


	//----- nvinfo : EIATTR_EXIT_INSTR_OFFSETS
	.align		4
        /*009c*/ 	.byte	0x04, 0x1c
        /*009e*/ 	.short	(.L_27 - .L_26)


	//   ....[0]....
.L_26:
        /*00a0*/ 	.word	0x00003850


	//----- nvinfo : EIATTR_CRS_STACK_SIZE
	.align		4
.L_27:
        /*00a4*/ 	.byte	0x04, 0x1e
        /*00a6*/ 	.short	(.L_29 - .L_28)
.L_28:
        /*00a8*/ 	.word	0x00000000


	//----- nvinfo : EIATTR_CBANK_PARAM_SIZE
	.align		4
.L_29:
        /*00ac*/ 	.byte	0x03, 0x19
        /*00ae*/ 	.short	0x0038


	//----- nvinfo : EIATTR_PARAM_CBANK
	.align		4
        /*00b0*/ 	.byte	0x04, 0x0a
        /*00b2*/ 	.short	(.L_31 - .L_30)
	.align		4
.L_30:
        /*00b4*/ 	.word	index@(.nv.constant0._Z20flashAttentionKernelPKfS0_S0_PfS1_S1_ii)
        /*00b8*/ 	.short	0x0380
        /*00ba*/ 	.short	0x0038


	//----- nvinfo : EIATTR_SW_WAR
	.align		4
.L_31:
        /*00bc*/ 	.byte	0x04, 0x36
        /*00be*/ 	.short	(.L_33 - .L_32)
.L_32:
        /*00c0*/ 	.word	0x00000008
.L_33:


//--------------------- .nv.callgraph             --------------------------
	.section	.nv.callgraph,"",@"SHT_CUDA_CALLGRAPH"
	.align	4
	.sectionentsize	8
	.align		4
        /*0000*/ 	.word	0x00000000
	.align		4
        /*0004*/ 	.word	0xffffffff
	.align		4
        /*0008*/ 	.word	0x00000000
	.align		4
        /*000c*/ 	.word	0xfffffffe
	.align		4
        /*0010*/ 	.word	0x00000000
	.align		4
        /*0014*/ 	.word	0xfffffffd
	.align		4
        /*0018*/ 	.word	0x00000000
	.align		4
        /*001c*/ 	.word	0xfffffffc


//--------------------- .text._Z20flashAttentionKernelPKfS0_S0_PfS1_S1_ii --------------------------
	.section	.text._Z20flashAttentionKernelPKfS0_S0_PfS1_S1_ii,"ax",@progbits
	.align	128
        .global         _Z20flashAttentionKernelPKfS0_S0_PfS1_S1_ii
        .type           _Z20flashAttentionKernelPKfS0_S0_PfS1_S1_ii,@function
        .size           _Z20flashAttentionKernelPKfS0_S0_PfS1_S1_ii,(.L_x_37 - _Z20flashAttentionKernelPKfS0_S0_PfS1_S1_ii)
        .other          _Z20flashAttentionKernelPKfS0_S0_PfS1_S1_ii,@"STO_CUDA_ENTRY STV_DEFAULT"
_Z20flashAttentionKernelPKfS0_S0_PfS1_S1_ii:
.text._Z20flashAttentionKernelPKfS0_S0_PfS1_S1_ii:
[----:B------:R-:W-:Y:S01]  /*0000*/  LDC R1, c[0x0][0x37c] ;  /* 0x0000df00ff017b82 */ /* 0x000fe20000000800 */
[----:B------:R-:W0:Y:S07]  /*0010*/  LDCU.64 UR8, c[0x0][0x3b0] ;  /* 0x00007600ff0877ac */ /* 0x000e2e0008000a00 */
[----:B------:R-:W-:Y:S01]  /*0020*/  S2UR UR4, SR_CTAID.X ;  /* 0x00000000000479c3 */ /* 0x000fe20000002500 */
[----:B------:R-:W-:Y:S01]  /*0030*/  HFMA2 R0, -RZ, RZ, 0, 0 ;  /* 0x00000000ff007431 */ /* 0x000fe200000001ff */
[----:B------:R-:W1:Y:S01]  /*0040*/  LDCU UR6, c[0x0][0x374] ;  /* 0x00006e80ff0677ac */ /* 0x000e620008000800 */
[----:B------:R-:W2:Y:S05]  /*0050*/  LDCU.64 UR12, c[0x0][0x358] ;  /* 0x00006b00ff0c77ac */ /* 0x000eaa0008000a00 */
[----:B------:R-:W1:Y:S01]  /*0060*/  S2UR UR5, SR_CTAID.Y ;  /* 0x00000000000579c3 */ /* 0x000e620000002600 */
[----:B------:R-:W-:Y:S01]  /*0070*/  UPLOP3.LUT UP0, UPT, UPT, UPT, UPT, 0x80, 0x8 ;  /* 0x000000000008789c */ /* 0x000fe20003f0f070 */
[----:B0-----:R-:W-:Y:S01]  /*0080*/  I2FP.F32.S32 R36, UR9 ;  /* 0x0000000900247c45 */ /* 0x001fe20008201400 */
[----:B------:R-:W-:-:S02]  /*0090*/  ULOP3.LUT UR15, UR9, 0x7, URZ, 0xc0, !UPT ;  /* 0x00000007090f7892 */ /* 0x000fc4000f8ec0ff */
[----:B------:R-:W-:Y:S01]  /*00a0*/  ULOP3.LUT UR17, UR9, 0x3, URZ, 0xc0, !UPT ;  /* 0x0000000309117892 */ /* 0x000fe2000f8ec0ff */
[----:B------:R-:W-:Y:S01]  /*00b0*/  FSETP.GEU.AND P0, PT, |R36|, 1.175494350822287508e-38, PT ;  /* 0x008000002400780b */ /* 0x000fe20003f0e200 */
[----:B------:R-:W-:Y:S02]  /*00c0*/  ULOP3.LUT UR19, UR9, 0xf, URZ, 0xc0, !UPT ;  /* 0x0000000f09137892 */ /* 0x000fe4000f8ec0ff */
[----:B------:R-:W-:Y:S02]  /*00d0*/  UIADD3 UR14, UPT, UPT, UR9, -0x1, URZ ;  /* 0xffffffff090e7890 */ /* 0x000fe4000fffe0ff */
[----:B------:R-:W-:Y:S02]  /*00e0*/  ULOP3.LUT UR21, UR9, 0x1, URZ, 0xc0, !UPT ;  /* 0x0000000109157892 */ /* 0x000fe4000f8ec0ff */
[----:B------:R-:W-:Y:S02]  /*00f0*/  ULOP3.LUT UR22, UR9, 0x7ffffff0, URZ, 0xc0, !UPT ;  /* 0x7ffffff009167892 */ /* 0x000fe4000f8ec0ff */
[----:B------:R-:W-:-:S02]  /*0100*/  UIADD3 UR16, UPT, UPT, UR15, -0x1, URZ ;  /* 0xffffffff0f107890 */ /* 0x000fc4000fffe0ff */
[----:B-1----:R-:W-:Y:S02]  /*0110*/  UIMAD UR4, UR4, UR6, UR5 ;  /* 0x00000006040472a4 */ /* 0x002fe4000f8e0205 */
[----:B------:R-:W-:Y:S01]  /*0120*/  @!P0 FMUL R36, R36, 16777216 ;  /* 0x4b80000024248820 */ /* 0x000fe20000400000 */
[----:B------:R-:W-:Y:S02]  /*0130*/  ULOP3.LUT UR6, UR9, 0x7ffffff8, URZ, 0xc0, !UPT ;  /* 0x7ffffff809067892 */ /* 0x000fe4000f8ec0ff */
[----:B------:R-:W-:Y:S02]  /*0140*/  UIMAD UR5, UR9, UR8, URZ ;  /* 0x00000008090572a4 */ /* 0x000fe4000f8e02ff */
[----:B------:R-:W-:Y:S01]  /*0150*/  USHF.L.U32 UR8, UR9, 0x2, URZ ;  /* 0x0000000209087899 */ /* 0x000fe200080006ff */
[----:B------:R-:W0:Y:S01]  /*0160*/  MUFU.RSQ R36, R36 ;  /* 0x0000002400247308 */ /* 0x000e220000001400 */
[----:B------:R-:W-:Y:S01]  /*0170*/  MOV R37, UR6 ;  /* 0x0000000600257c02 */ /* 0x000fe20008000f00 */
[----:B------:R-:W-:-:S02]  /*0180*/  UIMAD UR7, UR4, UR5, URZ ;  /* 0x00000005040772a4 */ /* 0x000fc4000f8e02ff */
[----:B------:R-:W-:Y:S02]  /*0190*/  UIADD3 UR18, UPT, UPT, UR17, -0x1, URZ ;  /* 0xffffffff11127890 */ /* 0x000fe4000fffe0ff */
[----:B------:R-:W-:Y:S01]  /*01a0*/  UIADD3 UR20, UPT, UPT, UR19, -0x1, URZ ;  /* 0xffffffff13147890 */ /* 0x000fe2000fffe0ff */
[----:B0-2---:R-:W-:-:S11]  /*01b0*/  @!P0 FMUL R36, R36, 4096 ;  /* 0x4580000024248820 */ /* 0x005fd60000400000 */
.L_x_27:
[----:B0-----:R-:W0:Y:S01]  /*01c0*/  LDCU UR4, c[0x0][0x3b4] ;  /* 0x00007680ff0477ac */ /* 0x001e220008000800 */
[----:B------:R-:W-:Y:S02]  /*01d0*/  UPLOP3.LUT UP1, UPT, UPT, UPT, UP0, 0x80, 0x8 ;  /* 0x000000000008789c */ /* 0x000fe40003f2f000 */
[----:B0-----:R-:W-:-:S09]  /*01e0*/  UISETP.GE.AND UP0, UPT, UR4, 0x1, UPT ;  /* 0x000000010400788c */ /* 0x001fd2000bf06270 */
[----:B--2---:R-:W-:Y:S05]  /*01f0*/  BRA.U !UP0, `(.L_x_0) ;  /* 0x00000009080c7547 */ /* 0x004fea000b800000 */
[----:B------:R-:W-:-:S07]  /*0200*/  IMAD.MOV.U32 R3, RZ, RZ, RZ ;  /* 0x000000ffff037224 */ /* 0x000fce00078e00ff */
.L_x_5:
[----:B0-----:R-:W0:Y:S01]  /*0210*/  LDCU UR4, c[0x0][0x3b0] ;  /* 0x00007600ff0477ac */ /* 0x001e220008000800 */
[----:B------:R-:W-:-:S04]  /*0220*/  IADD3 R7, PT, PT, R3, R0, RZ ;  /* 0x0000000003077210 */ /* 0x000fc80007ffe0ff */
[----:B0-----:R-:W-:-:S13]  /*0230*/  ISETP.GE.AND P0, PT, R7, UR4, PT ;  /* 0x0000000407007c0c */ /* 0x001fda000bf06270 */
[----:B-1----:R-:W-:Y:S05]  /*0240*/  @P0 BRA `(.L_x_1) ;  /* 0x0000000400ec0947 */ /* 0x002fea0003800000 */
[----:B------:R-:W0:Y:S01]  /*0250*/  LDC R2, c[0x0][0x3b4] ;  /* 0x0000ed00ff027b82 */ /* 0x000e220000000800 */
[----:B------:R-:W-:Y:S01]  /*0260*/  UISETP.GE.U32.AND UP0, UPT, UR14, 0x7, UPT ;  /* 0x000000070e00788c */ /* 0x000fe2000bf06070 */
[----:B------:R-:W-:Y:S01]  /*0270*/  MOV R5, RZ ;  /* 0x000000ff00057202 */ /* 0x000fe20000000f00 */
[----:B0-----:R-:W-:-:S07]  /*0280*/  IMAD R4, R7, R2, UR7 ;  /* 0x0000000707047e24 */ /* 0x001fce000f8e0202 */
[----:B------:R-:W-:Y:S05]  /*0290*/  BRA.U !UP0, `(.L_x_2) ;  /* 0x0000000108c87547 */ /* 0x000fea000b800000 */
[----:B------:R-:W0:Y:S01]  /*02a0*/  S2R R6, SR_CgaCtaId ;  /* 0x0000000000067919 */ /* 0x000e220000008800 */
[----:B------:R-:W-:Y:S01]  /*02b0*/  MOV R5, 0x400 ;  /* 0x0000040000057802 */ /* 0x000fe20000000f00 */
[----:B------:R-:W-:Y:S01]  /*02c0*/  IMAD.MOV.U32 R11, RZ, RZ, R4 ;  /* 0x000000ffff0b7224 */ /* 0x000fe200078e0004 */
[----:B------:R-:W-:Y:S02]  /*02d0*/  LOP3.LUT R37, R2, 0x7ffffff8, RZ, 0xc0, !PT ;  /* 0x7ffffff802257812 */ /* 0x000fe400078ec0ff */
[----:B0-----:R-:W-:Y:S02]  /*02e0*/  LEA R6, R6, R5, 0x18 ;  /* 0x0000000506067211 */ /* 0x001fe400078ec0ff */
[----:B------:R-:W-:-:S03]  /*02f0*/  IADD3 R5, PT, PT, -R37, RZ, RZ ;  /* 0x000000ff25057210 */ /* 0x000fc60007ffe1ff */
[----:B------:R-:W-:-:S05]  /*0300*/  IMAD R6, R3, UR8, R6 ;  /* 0x0000000803067c24 */ /* 0x000fca000f8e0206 */
[----:B------:R-:W-:-:S07]  /*0310*/  IADD3 R10, PT, PT, R6, 0x2010, RZ ;  /* 0x00002010060a7810 */ /* 0x000fce0007ffe0ff */
.L_x_3:
[----:B------:R-:W0:Y:S08]  /*0320*/  LDC.64 R8, c[0x0][0x388] ;  /* 0x0000e200ff087b82 */ /* 0x000e300000000a00 */
[----:B------:R-:W1:Y:S01]  /*0330*/  LDC.64 R6, c[0x0][0x390] ;  /* 0x0000e400ff067b82 */ /* 0x000e620000000a00 */
[----:B0-----:R-:W-:-:S05]  /*0340*/  IMAD.WIDE R8, R11, 0x4, R8 ;  /* 0x000000040b087825 */ /* 0x001fca00078e0208 */
[----:B------:R-:W2:Y:S01]  /*0350*/  LDG.E R13, desc[UR12][R8.64] ;  /* 0x0000000c080d7981 */ /* 0x000ea2000c1e1900 */
[----:B-1----:R-:W-:-:S03]  /*0360*/  IMAD.WIDE R6, R11, 0x4, R6 ;  /* 0x000000040b067825 */ /* 0x002fc600078e0206 */
[----:B------:R-:W3:Y:S04]  /*0370*/  LDG.E R17, desc[UR12][R8.64+0x4] ;  /* 0x0000040c08117981 */ /* 0x000ee8000c1e1900 */
[----:B------:R-:W4:Y:S04]  /*0380*/  LDG.E R21, desc[UR12][R8.64+0x8] ;  /* 0x0000080c08157981 */ /* 0x000f28000c1e1900 */
[----:B------:R-:W5:Y:S04]  /*0390*/  LDG.E R25, desc[UR12][R8.64+0xc] ;  /* 0x00000c0c08197981 */ /* 0x000f68000c1e1900 */
        /* <DEDUP_REMOVED lines=11> */
[----:B------:R-:W5:Y:S01]  /*0450*/  LDG.E R45, desc[UR12][R6.64+0x1c] ;  /* 0x00001c0c062d7981 */ /* 0x000f62000c1e1900 */
[----:B------:R-:W-:-:S05]  /*0460*/  VIADD R5, R5, 0x8 ;  /* 0x0000000805057836 */ /* 0x000fca0000000000 */
[----:B------:R-:W-:Y:S02]  /*0470*/  ISETP.NE.AND P0, PT, R5, RZ, PT ;  /* 0x000000ff0500720c */ /* 0x000fe40003f05270 */
[----:B------:R-:W-:Y:S01]  /*0480*/  IADD3 R11, PT, PT, R11, 0x8, RZ ;  /* 0x000000080b0b7810 */ /* 0x000fe20007ffe0ff */
[----:B--2---:R-:W-:Y:S04]  /*0490*/  STS [R10+-0x10], R13 ;  /* 0xfffff00d0a007388 */ /* 0x004fe80000000800 */
[----:B---3--:R-:W-:Y:S04]  /*04a0*/  STS [R10+-0xc], R17 ;  /* 0xfffff4110a007388 */ /* 0x008fe80000000800 */
[----:B----4-:R-:W-:Y:S04]  /*04b0*/  STS [R10+-0x8], R21 ;  /* 0xfffff8150a007388 */ /* 0x010fe80000000800 */
[----:B-----5:R-:W-:Y:S04]  /*04c0*/  STS [R10+-0x4], R25 ;  /* 0xfffffc190a007388 */ /* 0x020fe80000000800 */
[----:B------:R-:W-:Y:S04]  /*04d0*/  STS [R10], R29 ;  /* 0x0000001d0a007388 */ /* 0x000fe80000000800 */
[----:B------:R-:W-:Y:S04]  /*04e0*/  STS [R10+0x4], R33 ;  /* 0x000004210a007388 */ /* 0x000fe80000000800 */
        /* <DEDUP_REMOVED lines=9> */
[----:B------:R0:W-:Y:S02]  /*0580*/  STS [R10+0x200c], R45 ;  /* 0x00200c2d0a007388 */ /* 0x0001e40000000800 */
[----:B0-----:R-:W-:Y:S01]  /*0590*/  IADD3 R10, PT, PT, R10, 0x20, RZ ;  /* 0x000000200a0a7810 */ /* 0x001fe20007ffe0ff */
[----:B------:R-:W-:Y:S06]  /*05a0*/  @P0 BRA `(.L_x_3) ;  /* 0xfffffffc005c0947 */ /* 0x000fec000383ffff */
[----:B------:R-:W-:-:S07]  /*05b0*/  IMAD.MOV.U32 R5, RZ, RZ, R37 ;  /* 0x000000ffff057224 */ /* 0x000fce00078e0025 */
.L_x_2:
[----:B------:R-:W-:-:S09]  /*05c0*/  UISETP.NE.AND UP0, UPT, UR15, URZ, UPT ;  /* 0x000000ff0f00728c */ /* 0x000fd2000bf05270 */
[----:B------:R-:W-:Y:S05]  /*05d0*/  BRA.U !UP0, `(.L_x_1) ;  /* 0x0000000508087547 */ /* 0x000fea000b800000 */
[----:B------:R-:W-:Y:S02]  /*05e0*/  UISETP.GE.U32.AND UP0, UPT, UR16, 0x3, UPT ;  /* 0x000000031000788c */ /* 0x000fe4000bf06070 */
[----:B------:R-:W-:-:S07]  /*05f0*/  UISETP.NE.AND UP2, UPT, UR17, URZ, UPT ;  /* 0x000000ff1100728c */ /* 0x000fce000bf45270 */
[----:B------:R-:W-:Y:S05]  /*0600*/  BRA.U !UP0, `(.L_x_4) ;  /* 0x00000001086c7547 */ /* 0x000fea000b800000 */
[----:B------:R-:W0:Y:S01]  /*0610*/  LDC.64 R6, c[0x0][0x388] ;  /* 0x0000e200ff067b82 */ /* 0x000e220000000a00 */
[----:B------:R-:W-:-:S07]  /*0620*/  IADD3 R11, PT, PT, R4, R5, RZ ;  /* 0x00000005040b7210 */ /* 0x000fce0007ffe0ff */
        /* <DEDUP_REMOVED lines=10> */
[----:B------:R-:W5:Y:S01]  /*06d0*/  LDG.E R24, desc[UR12][R8.64+0xc] ;  /* 0x00000c0c08187981 */ /* 0x000f62000c1e1900 */
[----:B------:R-:W0:Y:S01]  /*06e0*/  S2R R26, SR_CgaCtaId ;  /* 0x00000000001a7919 */ /* 0x000e220000008800 */
[----:B------:R-:W-:Y:S01]  /*06f0*/  MOV R13, 0x400 ;  /* 0x00000400000d7802 */ /* 0x000fe20000000f00 */
[----:B------:R-:W-:-:S03]  /*0700*/  IMAD R11, R3, R2, R5 ;  /* 0x00000002030b7224 */ /* 0x000fc600078e0205 */
[----:B0-----:R-:W-:-:S04]  /*0710*/  LEA R26, R26, R13, 0x18 ;  /* 0x0000000d1a1a7211 */ /* 0x001fc800078ec0ff */
[----:B------:R-:W-:Y:S01]  /*0720*/  LEA R11, R11, R26, 0x2 ;  /* 0x0000001a0b0b7211 */ /* 0x000fe200078e10ff */
[----:B------:R-:W-:-:S04]  /*0730*/  VIADD R5, R5, 0x4 ;  /* 0x0000000405057836 */ /* 0x000fc80000000000 */
[----:B--2---:R0:W-:Y:S04]  /*0740*/  STS [R11+0x2000], R10 ;  /* 0x0020000a0b007388 */ /* 0x0041e80000000800 */
[----:B---3--:R0:W-:Y:S04]  /*0750*/  STS [R11+0x2004], R14 ;  /* 0x0020040e0b007388 */ /* 0x0081e80000000800 */
[----:B----4-:R0:W-:Y:S04]  /*0760*/  STS [R11+0x2008], R18 ;  /* 0x002008120b007388 */ /* 0x0101e80000000800 */
[----:B-----5:R0:W-:Y:S04]  /*0770*/  STS [R11+0x200c], R22 ;  /* 0x00200c160b007388 */ /* 0x0201e80000000800 */
[----:B------:R0:W-:Y:S04]  /*0780*/  STS [R11+0x4000], R12 ;  /* 0x0040000c0b007388 */ /* 0x0001e80000000800 */
[----:B------:R0:W-:Y:S04]  /*0790*/  STS [R11+0x4004], R16 ;  /* 0x004004100b007388 */ /* 0x0001e80000000800 */
[----:B------:R0:W-:Y:S04]  /*07a0*/  STS [R11+0x4008], R20 ;  /* 0x004008140b007388 */ /* 0x0001e80000000800 */
[----:B------:R0:W-:Y:S02]  /*07b0*/  STS [R11+0x400c], R24 ;  /* 0x00400c180b007388 */ /* 0x0001e40000000800 */
.L_x_4:
[----:B------:R-:W-:Y:S05]  /*07c0*/  BRA.U !UP2, `(.L_x_1) ;  /* 0x000000010a8c7547 */ /* 0x000fea000b800000 */
[----:B------:R-:W-:Y:S02]  /*07d0*/  ISETP.NE.AND P0, PT, RZ, UR18, PT ;  /* 0x00000012ff007c0c */ /* 0x000fe4000bf05270 */
[----:B------:R-:W-:-:S11]  /*07e0*/  ISETP.NE.AND P1, PT, RZ, UR21, PT ;  /* 0x00000015ff007c0c */ /* 0x000fd6000bf25270 */
[----:B------:R-:W1:Y:S01]  /*07f0*/  @P0 LDC.64 R6, c[0x0][0x388] ;  /* 0x0000e200ff060b82 */ /* 0x000e620000000a00 */
[----:B0-----:R-:W-:Y:S01]  /*0800*/  @P0 IMAD R18, R3, R2, R5 ;  /* 0x0000000203120224 */ /* 0x001fe200078e0205 */
[----:B------:R-:W-:Y:S02]  /*0810*/  @P0 IADD3 R13, PT, PT, R4, R5, RZ ;  /* 0x00000005040d0210 */ /* 0x000fe40007ffe0ff */
[----:B------:R-:W-:-:S04]  /*0820*/  @P0 IADD3 R5, PT, PT, R5, 0x2, RZ ;  /* 0x0000000205050810 */ /* 0x000fc80007ffe0ff */
[----:B------:R-:W0:Y:S01]  /*0830*/  @P0 LDC.64 R8, c[0x0][0x390] ;  /* 0x0000e400ff080b82 */ /* 0x000e220000000a00 */
[----:B------:R-:W-:-:S07]  /*0840*/  @P1 IMAD.IADD R19, R4, 0x1, R5 ;  /* 0x0000000104131824 */ /* 0x000fce00078e0205 */
[----:B------:R-:W2:Y:S08]  /*0850*/  @P1 LDC.64 R14, c[0x0][0x388] ;  /* 0x0000e200ff0e1b82 */ /* 0x000eb00000000a00 */
[----:B------:R-:W3:Y:S01]  /*0860*/  @P1 LDC.64 R16, c[0x0][0x390] ;  /* 0x0000e400ff101b82 */ /* 0x000ee20000000a00 */
[----:B-1----:R-:W-:-:S05]  /*0870*/  @P0 IMAD.WIDE R10, R13, 0x4, R6 ;  /* 0x000000040d0a0825 */ /* 0x002fca00078e0206 */
[----:B------:R-:W4:Y:S01]  /*0880*/  @P0 LDG.E R4, desc[UR12][R10.64] ;  /* 0x0000000c0a040981 */ /* 0x000f22000c1e1900 */
[----:B0-----:R-:W-:-:S03]  /*0890*/  @P0 IMAD.WIDE R12, R13, 0x4, R8 ;  /* 0x000000040d0c0825 */ /* 0x001fc600078e0208 */
[----:B------:R-:W5:Y:S04]  /*08a0*/  @P0 LDG.E R20, desc[UR12][R10.64+0x4] ;  /* 0x0000040c0a140981 */ /* 0x000f68000c1e1900 */
[----:B------:R-:W5:Y:S01]  /*08b0*/  @P0 LDG.E R22, desc[UR12][R12.64+0x4] ;  /* 0x0000040c0c160981 */ /* 0x000f62000c1e1900 */
[----:B--2---:R-:W-:-:S06]  /*08c0*/  @P1 IMAD.WIDE R6, R19, 0x4, R14 ;  /* 0x0000000413061825 */ /* 0x004fcc00078e020e */
[----:B------:R-:W2:Y:S01]  /*08d0*/  @P1 LDG.E R6, desc[UR12][R6.64] ;  /* 0x0000000c06061981 */ /* 0x000ea2000c1e1900 */
[----:B---3--:R-:W-:-:S03]  /*08e0*/  @P1 IMAD.WIDE R8, R19, 0x4, R16 ;  /* 0x0000000413081825 */ /* 0x008fc600078e0210 */
[----:B------:R-:W3:Y:S04]  /*08f0*/  @P0 LDG.E R16, desc[UR12][R12.64] ;  /* 0x0000000c0c100981 */ /* 0x000ee8000c1e1900 */
[----:B------:R-:W2:Y:S01]  /*0900*/  @P1 LDG.E R8, desc[UR12][R8.64] ;  /* 0x0000000c08081981 */ /* 0x000ea2000c1e1900 */
[----:B------:R-:W0:Y:S01]  /*0910*/  @P0 S2R R15, SR_CgaCtaId ;  /* 0x00000000000f0919 */ /* 0x000e220000008800 */
[----:B------:R-:W1:Y:S01]  /*0920*/  @P1 S2R R24, SR_CgaCtaId ;  /* 0x0000000000181919 */ /* 0x000e620000008800 */
[----:B------:R-:W-:Y:S02]  /*0930*/  @P0 MOV R14, 0x400 ;  /* 0x00000400000e0802 */ /* 0x000fe40000000f00 */
[----:B------:R-:W-:Y:S01]  /*0940*/  @P1 MOV R17, 0x400 ;  /* 0x0000040000111802 */ /* 0x000fe20000000f00 */
[----:B------:R-:W-:Y:S01]  /*0950*/  @P1 IMAD R2, R3, R2, R5 ;  /* 0x0000000203021224 */ /* 0x000fe200078e0205 */
[----:B0-----:R-:W-:-:S02]  /*0960*/  @P0 LEA R15, R15, R14, 0x18 ;  /* 0x0000000e0f0f0211 */ /* 0x001fc400078ec0ff */
[----:B-1----:R-:W-:Y:S02]  /*0970*/  @P1 LEA R17, R24, R17, 0x18 ;  /* 0x0000001118111211 */ /* 0x002fe400078ec0ff */
[----:B------:R-:W-:Y:S02]  /*0980*/  @P0 LEA R15, R18, R15, 0x2 ;  /* 0x0000000f120f0211 */ /* 0x000fe400078e10ff */
[----:B------:R-:W-:-:S03]  /*0990*/  @P1 LEA R5, R2, R17, 0x2 ;  /* 0x0000001102051211 */ /* 0x000fc600078e10ff */
[----:B----4-:R1:W-:Y:S04]  /*09a0*/  @P0 STS [R15+0x2000], R4 ;  /* 0x002000040f000388 */ /* 0x0103e80000000800 */
[----:B-----5:R1:W-:Y:S04]  /*09b0*/  @P0 STS [R15+0x2004], R20 ;  /* 0x002004140f000388 */ /* 0x0203e80000000800 */
[----:B------:R1:W-:Y:S04]  /*09c0*/  @P0 STS [R15+0x4004], R22 ;  /* 0x004004160f000388 */ /* 0x0003e80000000800 */
[----:B---3--:R1:W-:Y:S04]  /*09d0*/  @P0 STS [R15+0x4000], R16 ;  /* 0x004000100f000388 */ /* 0x0083e80000000800 */
[----:B--2---:R1:W-:Y:S04]  /*09e0*/  @P1 STS [R5+0x2000], R6 ;  /* 0x0020000605001388 */ /* 0x0043e80000000800 */
[----:B------:R1:W-:Y:S02]  /*09f0*/  @P1 STS [R5+0x4000], R8 ;  /* 0x0040000805001388 */ /* 0x0003e40000000800 */
.L_x_1:
[----:B------:R-:W-:-:S05]  /*0a00*/  VIADD R3, R3, 0x1 ;  /* 0x0000000103037836 */ /* 0x000fca0000000000 */
[----:B------:R-:W-:-:S13]  /*0a10*/  ISETP.NE.AND P0, PT, R3, 0x20, PT ;  /* 0x000000200300780c */ /* 0x000fda0003f05270 */
[----:B------:R-:W-:Y:S05]  /*0a20*/  @P0 BRA `(.L_x_5) ;  /* 0xfffffff400f80947 */ /* 0x000fea000383ffff */
.L_x_0:
[----:B------:R-:W-:Y:S01]  /*0a30*/  BAR.SYNC.DEFER_BLOCKING 0x0 ;  /* 0x0000000000007b1d */ /* 0x000fe20000010000 */
[----:B------:R-:W-:-:S05]  /*0a40*/  UPLOP3.LUT UP0, UPT, UPT, UPT, UPT, 0x80, 0x8 ;  /* 0x000000000008789c */ /* 0x000fca0003f0f070 */
[----:B------:R-:W-:-:S06]  /*0a50*/  UMOV UR4, URZ ;  /* 0x000000ff00047c82 */ /* 0x000fcc0008000000 */
.L_x_26:
[----:B--2---:R-:W2:Y:S01]  /*0a60*/  LDCU UR5, c[0x0][0x3b4] ;  /* 0x00007680ff0577ac */ /* 0x004ea20008000800 */
[----:B------:R-:W-:Y:S02]  /*0a70*/  UPLOP3.LUT UP2, UPT, UPT, UPT, UP0, 0x80, 0x8 ;  /* 0x000000000008789c */ /* 0x000fe40003f4f000 */
[----:B--2---:R-:W-:-:S09]  /*0a80*/  UISETP.GE.AND UP0, UPT, UR5, 0x1, UPT ;  /* 0x000000010500788c */ /* 0x004fd2000bf06270 */
[----:B01----:R-:W-:Y:S05]  /*0a90*/  BRA.U !UP0, `(.L_x_6) ;  /* 0x0000000908007547 */ /* 0x003fea000b800000 */
[----:B------:R-:W-:Y:S01]  /*0aa0*/  HFMA2 R0, -RZ, RZ, 0, 0 ;  /* 0x00000000ff007431 */ /* 0x000fe200000001ff */
[----:B------:R-:W-:-:S11]  /*0ab0*/  UISETP.GE.U32.AND UP0, UPT, UR20, 0x7, UPT ;  /* 0x000000071400788c */ /* 0x000fd6000bf06070 */
.L_x_12:
[----:B--2---:R-:W2:Y:S01]  /*0ac0*/  LDCU UR5, c[0x0][0x3b0] ;  /* 0x00007600ff0577ac */ /* 0x004ea20008000800 */
[----:B---34-:R-:W-:-:S04]  /*0ad0*/  IADD3 R2, PT, PT, R0, UR4, RZ ;  /* 0x0000000400027c10 */ /* 0x018fc8000fffe0ff */
[----:B--2---:R-:W-:-:S13]  /*0ae0*/  ISETP.GE.AND P0, PT, R2, UR5, PT ;  /* 0x0000000502007c0c */ /* 0x004fda000bf06270 */
[----:B01----:R-:W-:Y:S05]  /*0af0*/  @P0 BRA `(.L_x_7) ;  /* 0x0000000400dc0947 */ /* 0x003fea0003800000 */
[----:B------:R-:W2:Y:S01]  /*0b00*/  LDC R3, c[0x0][0x3b4] ;  /* 0x0000ed00ff037b82 */ /* 0x000ea20000000800 */
[----:B------:R-:W-:Y:S01]  /*0b10*/  UISETP.GE.U32.AND UP3, UPT, UR14, 0xf, UPT ;  /* 0x0000000f0e00788c */ /* 0x000fe2000bf66070 */
[----:B-1----:R-:W-:Y:S02]  /*0b20*/  IMAD.MOV.U32 R5, RZ, RZ, RZ ;  /* 0x000000ffff057224 */ /* 0x002fe400078e00ff */
[----:B--2---:R-:W-:-:S06]  /*0b30*/  IMAD R2, R2, R3, UR7 ;  /* 0x0000000702027e24 */ /* 0x004fcc000f8e0203 */
[----:B------:R-:W-:Y:S05]  /*0b40*/  BRA.U !UP3, `(.L_x_8) ;  /* 0x000000010bb47547 */ /* 0x000fea000b800000 */
[----:B------:R-:W0:Y:S01]  /*0b50*/  S2R R5, SR_CgaCtaId ;  /* 0x0000000000057919 */ /* 0x000e220000008800 */
[----:B------:R-:W-:Y:S02]  /*0b60*/  MOV R4, 0x400 ;  /* 0x0000040000047802 */ /* 0x000fe40000000f00 */
[----:B------:R-:W-:Y:S02]  /*0b70*/  MOV R7, RZ ;  /* 0x000000ff00077202 */ /* 0x000fe40000000f00 */
[----:B0-----:R-:W-:-:S07]  /*0b80*/  LEA R11, R5, R4, 0x18 ;  /* 0x00000004050b7211 */ /* 0x001fce00078ec0ff */
.L_x_9:
[----:B0-----:R-:W0:Y:S01]  /*0b90*/  LDC.64 R4, c[0x0][0x380] ;  /* 0x0000e000ff047b82 */ /* 0x001e220000000a00 */
[----:B------:R-:W-:-:S05]  /*0ba0*/  IADD3 R9, PT, PT, R2, R7, RZ ;  /* 0x0000000702097210 */ /* 0x000fca0007ffe0ff */
[----:B0-----:R-:W-:-:S05]  /*0bb0*/  IMAD.WIDE R4, R9, 0x4, R4 ;  /* 0x0000000409047825 */ /* 0x001fca00078e0204 */
[----:B------:R-:W2:Y:S04]  /*0bc0*/  LDG.E R6, desc[UR12][R4.64] ;  /* 0x0000000c04067981 */ /* 0x000ea8000c1e1900 */
        /* <DEDUP_REMOVED lines=15> */
[----:B------:R-:W-:Y:S01]  /*0cc0*/  IMAD R8, R0, R3, R7 ;  /* 0x0000000300087224 */ /* 0x000fe200078e0207 */
[----:B------:R-:W-:-:S03]  /*0cd0*/  IADD3 R7, PT, PT, R7, 0x10, RZ ;  /* 0x0000001007077810 */ /* 0x000fc60007ffe0ff */
[----:B------:R-:W-:Y:S01]  /*0ce0*/  IMAD R9, R8, 0x4, R11 ;  /* 0x0000000408097824 */ /* 0x000fe200078e020b */
[----:B------:R-:W-:-:S04]  /*0cf0*/  ISETP.NE.AND P0, PT, R7, UR22, PT ;  /* 0x0000001607007c0c */ /* 0x000fc8000bf05270 */
[----:B--2---:R0:W-:Y:S04]  /*0d00*/  STS [R9], R6 ;  /* 0x0000000609007388 */ /* 0x0041e80000000800 */
[----:B---3--:R0:W-:Y:S04]  /*0d10*/  STS [R9+0x4], R10 ;  /* 0x0000040a09007388 */ /* 0x0081e80000000800 */
[----:B----4-:R0:W-:Y:S04]  /*0d20*/  STS [R9+0x8], R12 ;  /* 0x0000080c09007388 */ /* 0x0101e80000000800 */
[----:B-----5:R0:W-:Y:S04]  /*0d30*/  STS [R9+0xc], R14 ;  /* 0x00000c0e09007388 */ /* 0x0201e80000000800 */
[----:B------:R0:W-:Y:S04]  /*0d40*/  STS [R9+0x10], R16 ;  /* 0x0000101009007388 */ /* 0x0001e80000000800 */
        /* <DEDUP_REMOVED lines=10> */
[----:B------:R0:W-:Y:S01]  /*0df0*/  STS [R9+0x3c], R40 ;  /* 0x00003c2809007388 */ /* 0x0001e20000000800 */
[----:B------:R-:W-:Y:S05]  /*0e00*/  @P0 BRA `(.L_x_9) ;  /* 0xfffffffc00600947 */ /* 0x000fea000383ffff */
[----:B------:R-:W-:-:S07]  /*0e10*/  MOV R5, UR22 ;  /* 0x0000001600057c02 */ /* 0x000fce0008000f00 */
.L_x_8:
[----:B------:R-:W-:-:S09]  /*0e20*/  UISETP.NE.AND UP3, UPT, UR19, URZ, UPT ;  /* 0x000000ff1300728c */ /* 0x000fd2000bf65270 */
[----:B------:R-:W-:Y:S05]  /*0e30*/  BRA.U !UP3, `(.L_x_7) ;  /* 0x000000050b0c7547 */ /* 0x000fea000b800000 */
[----:B------:R-:W-:Y:S01]  /*0e40*/  UISETP.NE.AND UP3, UPT, UR15, URZ, UPT ;  /* 0x000000ff0f00728c */ /* 0x000fe2000bf65270 */
[----:B------:R-:W-:Y:S10]  /*0e50*/  BRA.U !UP0, `(.L_x_10) ;  /* 0x0000000108647547 */ /* 0x000ff4000b800000 */
[----:B0-----:R-:W0:Y:S01]  /*0e60*/  LDC.64 R6, c[0x0][0x380] ;  /* 0x0000e000ff067b82 */ /* 0x001e220000000a00 */
[----:B------:R-:W-:-:S04]  /*0e70*/  IMAD.IADD R9, R2, 0x1, R5 ;  /* 0x0000000102097824 */ /* 0x000fc800078e0205 */
        /* <DEDUP_REMOVED lines=8> */
[----:B------:R-:W5:Y:S01]  /*0f00*/  LDG.E R22, desc[UR12][R6.64+0x1c] ;  /* 0x00001c0c06167981 */ /* 0x000f62000c1e1900 */
[----:B------:R-:W-:Y:S01]  /*0f10*/  MOV R9, 0x400 ;  /* 0x0000040000097802 */ /* 0x000fe20000000f00 */
[----:B------:R-:W-:Y:S01]  /*0f20*/  IMAD R8, R0, R3, R5 ;  /* 0x0000000300087224 */ /* 0x000fe200078e0205 */
[----:B------:R-:W-:Y:S01]  /*0f30*/  IADD3 R5, PT, PT, R5, 0x8, RZ ;  /* 0x0000000805057810 */ /* 0x000fe20007ffe0ff */
[----:B------:R-:W0:Y:S02]  /*0f40*/  S2R R24, SR_CgaCtaId ;  /* 0x0000000000187919 */ /* 0x000e240000008800 */
[----:B0-----:R-:W-:-:S04]  /*0f50*/  LEA R9, R24, R9, 0x18 ;  /* 0x0000000918097211 */ /* 0x001fc800078ec0ff */
[----:B------:R-:W-:-:S05]  /*0f60*/  LEA R9, R8, R9, 0x2 ;  /* 0x0000000908097211 */ /* 0x000fca00078e10ff */
[----:B--2---:R1:W-:Y:S04]  /*0f70*/  STS [R9], R4 ;  /* 0x0000000409007388 */ /* 0x0043e80000000800 */
[----:B---3--:R1:W-:Y:S04]  /*0f80*/  STS [R9+0x4], R10 ;  /* 0x0000040a09007388 */ /* 0x0083e80000000800 */
[----:B----4-:R1:W-:Y:S04]  /*0f90*/  STS [R9+0x8], R12 ;  /* 0x0000080c09007388 */ /* 0x0103e80000000800 */
[----:B-----5:R1:W-:Y:S04]  /*0fa0*/  STS [R9+0xc], R14 ;  /* 0x00000c0e09007388 */ /* 0x0203e80000000800 */
[----:B------:R1:W-:Y:S04]  /*0fb0*/  STS [R9+0x10], R16 ;  /* 0x0000101009007388 */ /* 0x0003e80000000800 */
[----:B------:R1:W-:Y:S04]  /*0fc0*/  STS [R9+0x14], R18 ;  /* 0x0000141209007388 */ /* 0x0003e80000000800 */
[----:B------:R1:W-:Y:S04]  /*0fd0*/  STS [R9+0x18], R20 ;  /* 0x0000181409007388 */ /* 0x0003e80000000800 */
[----:B------:R1:W-:Y:S02]  /*0fe0*/  STS [R9+0x1c], R22 ;  /* 0x00001c1609007388 */ /* 0x0003e40000000800 */
.L_x_10:
[----:B------:R-:W-:Y:S05]  /*0ff0*/  BRA.U !UP3, `(.L_x_7) ;  /* 0x000000010b9c7547 */ /* 0x000fea000b800000 */
[----:B------:R-:W-:Y:S02]  /*1000*/  UISETP.GE.U32.AND UP3, UPT, UR16, 0x3, UPT ;  /* 0x000000031000788c */ /* 0x000fe4000bf66070 */
[----:B------:R-:W-:-:S07]  /*1010*/  UISETP.NE.AND UP4, UPT, UR17, URZ, UPT ;  /* 0x000000ff1100728c */ /* 0x000fce000bf85270 */
[----:B------:R-:W-:Y:S05]  /*1020*/  BRA.U !UP3, `(.L_x_11) ;  /* 0x000000010b447547 */ /* 0x000fea000b800000 */
[----:B0-----:R-:W0:Y:S01]  /*1030*/  LDC.64 R6, c[0x0][0x380] ;  /* 0x0000e000ff067b82 */ /* 0x001e220000000a00 */
[----:B-1----:R-:W-:-:S04]  /*1040*/  IMAD.IADD R9, R2, 0x1, R5 ;  /* 0x0000000102097824 */ /* 0x002fc800078e0205 */
[----:B0-----:R-:W-:-:S05]  /*1050*/  IMAD.WIDE R6, R9, 0x4, R6 ;  /* 0x0000000409067825 */ /* 0x001fca00078e0206 */
[----:B------:R-:W2:Y:S04]  /*1060*/  LDG.E R4, desc[UR12][R6.64] ;  /* 0x0000000c06047981 */ /* 0x000ea8000c1e1900 */
[----:B------:R-:W3:Y:S04]  /*1070*/  LDG.E R12, desc[UR12][R6.64+0x4] ;  /* 0x0000040c060c7981 */ /* 0x000ee8000c1e1900 */
[----:B------:R-:W4:Y:S04]  /*1080*/  LDG.E R14, desc[UR12][R6.64+0x8] ;  /* 0x0000080c060e7981 */ /* 0x000f28000c1e1900 */
        /* <DEDUP_REMOVED lines=10> */
[----:B-----5:R2:W-:Y:S02]  /*1130*/  STS [R9+0xc], R16 ;  /* 0x00000c1009007388 */ /* 0x0205e40000000800 */
.L_x_11:
[----:B------:R-:W-:Y:S05]  /*1140*/  BRA.U !UP4, `(.L_x_7) ;  /* 0x000000010c487547 */ /* 0x000fea000b800000 */
[----:B0-----:R-:W0:Y:S01]  /*1150*/  LDC.64 R6, c[0x0][0x380] ;  /* 0x0000e000ff067b82 */ /* 0x001e220000000a00 */
[----:B-12---:R-:W-:-:S04]  /*1160*/  IMAD.IADD R9, R2, 0x1, R5 ;  /* 0x0000000102097824 */ /* 0x006fc800078e0205 */
[----:B0-----:R-:W-:-:S05]  /*1170*/  IMAD.WIDE R6, R9, 0x4, R6 ;  /* 0x0000000409067825 */ /* 0x001fca00078e0206 */
[----:B------:R-:W2:Y:S01]  /*1180*/  LDG.E R2, desc[UR12][R6.64] ;  /* 0x0000000c06027981 */ /* 0x000ea2000c1e1900 */
[----:B------:R-:W-:Y:S01]  /*1190*/  MOV R4, 0x400 ;  /* 0x0000040000047802 */ /* 0x000fe20000000f00 */
[----:B------:R-:W-:Y:S01]  /*11a0*/  IMAD R3, R0, R3, R5 ;  /* 0x0000000300037224 */ /* 0x000fe200078e0205 */
[----:B------:R-:W-:Y:S01]  /*11b0*/  UISETP.NE.AND UP3, UPT, UR17, 0x1, UPT ;  /* 0x000000011100788c */ /* 0x000fe2000bf65270 */
[----:B------:R-:W0:Y:S02]  /*11c0*/  S2R R9, SR_CgaCtaId ;  /* 0x0000000000097919 */ /* 0x000e240000008800 */
[----:B0-----:R-:W-:-:S04]  /*11d0*/  LEA R4, R9, R4, 0x18 ;  /* 0x0000000409047211 */ /* 0x001fc800078ec0ff */
[----:B------:R-:W-:-:S05]  /*11e0*/  LEA R5, R3, R4, 0x2 ;  /* 0x0000000403057211 */ /* 0x000fca00078e10ff */
[----:B--2---:R3:W-:Y:S01]  /*11f0*/  STS [R5], R2 ;  /* 0x0000000205007388 */ /* 0x0047e20000000800 */
[----:B------:R-:W-:Y:S05]  /*1200*/  BRA.U !UP3, `(.L_x_7) ;  /* 0x000000010b187547 */ /* 0x000fea000b800000 */
[----:B------:R-:W-:Y:S01]  /*1210*/  UISETP.NE.AND UP3, UPT, UR17, 0x2, UPT ;  /* 0x000000021100788c */ /* 0x000fe2000bf65270 */
[----:B---3--:R-:W2:Y:S05]  /*1220*/  LDG.E R2, desc[UR12][R6.64+0x4] ;  /* 0x0000040c06027981 */ /* 0x008eaa000c1e1900 */
[----:B------:R-:W-:-:S13]  /*1230*/  PLOP3.LUT P0, PT, PT, PT, UP3, 0x80, 0x8 ;  /* 0x000000000008781c */ /* 0x000fda0003f0f038 */
[----:B------:R-:W3:Y:S04]  /*1240*/  @P0 LDG.E R3, desc[UR12][R6.64+0x8] ;  /* 0x0000080c06030981 */ /* 0x000ee8000c1e1900 */
[----:B--2---:R4:W-:Y:S04]  /*1250*/  STS [R5+0x4], R2 ;  /* 0x0000040205007388 */ /* 0x0049e80000000800 */
[----:B---3--:R4:W-:Y:S02]  /*1260*/  @P0 STS [R5+0x8], R3 ;  /* 0x0000080305000388 */ /* 0x0089e40000000800 */
.L_x_7:
[----:B------:R-:W-:-:S04]  /*1270*/  IADD3 R0, PT, PT, R0, 0x1, RZ ;  /* 0x0000000100007810 */ /* 0x000fc80007ffe0ff */
[----:B------:R-:W-:-:S13]  /*1280*/  ISETP.NE.AND P0, PT, R0, 0x20, PT ;  /* 0x000000200000780c */ /* 0x000fda0003f05270 */
[----:B------:R-:W-:Y:S05]  /*1290*/  @P0 BRA `(.L_x_12) ;  /* 0xfffffff800080947 */ /* 0x000fea000383ffff */
.L_x_6:
[----:B------:R-:W5:Y:S02]  /*12a0*/  LDCU UR4, c[0x0][0x3b4] ;  /* 0x00007680ff0477ac */ /* 0x000f640008000800 */
[----:B-----5:R-:W-:Y:S01]  /*12b0*/  UISETP.GE.AND UP0, UPT, UR4, 0x1, UPT ;  /* 0x000000010400788c */ /* 0x020fe2000bf06270 */
[----:B------:R-:W-:Y:S08]  /*12c0*/  BAR.SYNC.DEFER_BLOCKING 0x0 ;  /* 0x0000000000007b1d */ /* 0x000ff00000010000 */
[----:B------:R-:W-:Y:S05]  /*12d0*/  BRA.U !UP0, `(.L_x_13) ;  /* 0x0000000508f47547 */ /* 0x000fea000b800000 */
[----:B------:R-:W-:-:S05]  /*12e0*/  UMOV UR4, URZ ;  /* 0x000000ff00047c82 */ /* 0x000fca0008000000 */
.L_x_21:
[----:B-1----:R-:W-:-:S05]  /*12f0*/  UMOV UR5, URZ ;  /* 0x000000ff00057c82 */ /* 0x002fca0008000000 */
.L_x_19:
[----:B------:R-:W-:Y:S01]  /*1300*/  UISETP.GE.U32.AND UP0, UPT, UR14, 0x7, UPT ;  /* 0x000000070e00788c */ /* 0x000fe2000bf06070 */
[----:B-1----:R-:W-:Y:S02]  /*1310*/  HFMA2 R0, -RZ, RZ, 0, 0 ;  /* 0x00000000ff007431 */ /* 0x002fe400000001ff */
[----:B----4-:R-:W-:-:S06]  /*1320*/  IMAD.MOV.U32 R3, RZ, RZ, RZ ;  /* 0x000000ffff037224 */ /* 0x010fcc00078e00ff */
[----:B------:R-:W-:Y:S05]  /*1330*/  BRA.U !UP0, `(.L_x_14) ;  /* 0x0000000108987547 */ /* 0x000fea000b800000 */
[----:B------:R-:W4:Y:S01]  /*1340*/  S2UR UR9, SR_CgaCtaId ;  /* 0x00000000000979c3 */ /* 0x000f220000008800 */
[----:B------:R-:W-:Y:S01]  /*1350*/  UMOV UR6, 0x400 ;  /* 0x0000040000067882 */ /* 0x000fe20000000000 */
[----:B------:R-:W-:Y:S01]  /*1360*/  MOV R3, RZ ;  /* 0x000000ff00037202 */ /* 0x000fe20000000f00 */
[----:B------:R-:W0:Y:S01]  /*1370*/  LDCU UR23, c[0x0][0x3b4] ;  /* 0x00007680ff1777ac */ /* 0x000e220008000800 */
[----:B----4-:R-:W-:-:S03]  /*1380*/  ULEA UR11, UR9, UR6, 0x18 ;  /* 0x00000006090b7291 */ /* 0x010fc6000f8ec0ff */
[----:B0-----:R-:W-:-:S09]  /*1390*/  UMOV UR6, URZ ;  /* 0x000000ff00067c82 */ /* 0x001fd20008000000 */
.L_x_15:
[----:B------:R-:W-:Y:S02]  /*13a0*/  UIMAD UR9, UR4, UR23, UR6 ;  /* 0x00000017040972a4 */ /* 0x000fe4000f8e0206 */
[----:B------:R-:W-:Y:S02]  /*13b0*/  UIMAD UR10, UR5, UR23, UR6 ;  /* 0x00000017050a72a4 */ /* 0x000fe4000f8e0206 */
[----:B------:R-:W-:Y:S02]  /*13c0*/  ULEA UR9, UR9, UR11, 0x2 ;  /* 0x0000000b09097291 */ /* 0x000fe4000f8e10ff */
[----:B------:R-:W-:Y:S02]  /*13d0*/  ULEA UR10, UR10, UR11, 0x2 ;  /* 0x0000000b0a0a7291 */ /* 0x000fe4000f8e10ff */
[----:B------:R-:W-:-:S05]  /*13e0*/  UIADD3 UR6, UPT, UPT, UR6, 0x8, URZ ;  /* 0x0000000806067890 */ /* 0x000fca000fffe0ff */
[----:B------:R-:W-:Y:S01]  /*13f0*/  LDS R0, [UR9] ;  /* 0x00000009ff007984 */ /* 0x000fe20008000800 */
[----:B------:R-:W-:-:S03]  /*1400*/  ISETP.NE.AND P0, PT, R37, UR6, PT ;  /* 0x0000000625007c0c */ /* 0x000fc6000bf05270 */
[----:B---3--:R-:W0:Y:S04]  /*1410*/  LDS R2, [UR10+0x2000] ;  /* 0x0020000aff027984 */ /* 0x008e280008000800 */
[----:B-1----:R-:W-:Y:S04]  /*1420*/  LDS R5, [UR9+0x4] ;  /* 0x00000409ff057984 */ /* 0x002fe80008000800 */
[----:B--2---:R-:W1:Y:S04]  /*1430*/  LDS R4, [UR10+0x2004] ;  /* 0x0020040aff047984 */ /* 0x004e680008000800 */
[----:B------:R-:W-:Y:S04]  /*1440*/  LDS R7, [UR9+0x8] ;  /* 0x00000809ff077984 */ /* 0x000fe80008000800 */
[----:B------:R-:W2:Y:S04]  /*1450*/  LDS R6, [UR10+0x2008] ;  /* 0x0020080aff067984 */ /* 0x000ea80008000800 */
[----:B------:R-:W-:Y:S04]  /*1460*/  LDS R9, [UR9+0xc] ;  /* 0x00000c09ff097984 */ /* 0x000fe80008000800 */
[----:B------:R-:W3:Y:S04]  /*1470*/  LDS R8, [UR10+0x200c] ;  /* 0x00200c0aff087984 */ /* 0x000ee80008000800 */
[----:B------:R-:W-:Y:S04]  /*1480*/  LDS R11, [UR9+0x10] ;  /* 0x00001009ff0b7984 */ /* 0x000fe80008000800 */
[----:B------:R-:W4:Y:S04]  /*1490*/  LDS R10, [UR10+0x2010] ;  /* 0x0020100aff0a7984 */ /* 0x000f280008000800 */
[----:B------:R-:W-:Y:S04]  /*14a0*/  LDS R13, [UR9+0x14] ;  /* 0x00001409ff0d7984 */ /* 0x000fe80008000800 */
[----:B------:R-:W5:Y:S01]  /*14b0*/  LDS R12, [UR10+0x2014] ;  /* 0x0020140aff0c7984 */ /* 0x000f620008000800 */
[----:B0-----:R-:W-:-:S03]  /*14c0*/  FFMA R0, R0, R2, R3 ;  /* 0x0000000200007223 */ /* 0x001fc60000000003 */
[----:B------:R-:W-:Y:S04]  /*14d0*/  LDS R15, [UR9+0x18] ;  /* 0x00001809ff0f7984 */ /* 0x000fe80008000800 */
[----:B------:R-:W0:Y:S01]  /*14e0*/  LDS R14, [UR10+0x2018] ;  /* 0x0020180aff0e7984 */ /* 0x000e220008000800 */
[----:B-1----:R-:W-:-:S03]  /*14f0*/  FFMA R0, R5, R4, R0 ;  /* 0x0000000405007223 */ /* 0x002fc60000000000 */
[----:B------:R-:W-:Y:S04]  /*1500*/  LDS R17, [UR9+0x1c] ;  /* 0x00001c09ff117984 */ /* 0x000fe80008000800 */
[----:B------:R-:W1:Y:S01]  /*1510*/  LDS R16, [UR10+0x201c] ;  /* 0x00201c0aff107984 */ /* 0x000e620008000800 */
[----:B--2---:R-:W-:-:S04]  /*1520*/  FFMA R0, R7, R6, R0 ;  /* 0x0000000607007223 */ /* 0x004fc80000000000 */
[----:B---3--:R-:W-:-:S04]  /*1530*/  FFMA R0, R9, R8, R0 ;  /* 0x0000000809007223 */ /* 0x008fc80000000000 */
[----:B----4-:R-:W-:-:S04]  /*1540*/  FFMA R0, R11, R10, R0 ;  /* 0x0000000a0b007223 */ /* 0x010fc80000000000 */
[----:B-----5:R-:W-:-:S04]  /*1550*/  FFMA R0, R13, R12, R0 ;  /* 0x0000000c0d007223 */ /* 0x020fc80000000000 */
[----:B0-----:R-:W-:-:S04]  /*1560*/  FFMA R0, R15, R14, R0 ;  /* 0x0000000e0f007223 */ /* 0x001fc80000000000 */
[----:B-1----:R-:W-:Y:S01]  /*1570*/  FFMA R3, R17, R16, R0 ;  /* 0x0000001011037223 */ /* 0x002fe20000000000 */
[----:B------:R-:W-:Y:S06]  /*1580*/  @P0 BRA `(.L_x_15) ;  /* 0xfffffffc00840947 */ /* 0x000fec000383ffff */
[----:B------:R-:W-:-:S07]  /*1590*/  IMAD.MOV.U32 R0, RZ, RZ, R37 ;  /* 0x000000ffff007224 */ /* 0x000fce00078e0025 */
.L_x_14:
[----:B------:R-:W-:-:S09]  /*15a0*/  UISETP.NE.AND UP0, UPT, UR15, URZ, UPT ;  /* 0x000000ff0f00728c */ /* 0x000fd2000bf05270 */
[----:B------:R-:W-:Y:S05]  /*15b0*/  BRA.U !UP0, `(.L_x_16) ;  /* 0x0000000108dc7547 */ /* 0x000fea000b800000 */
[----:B------:R-:W-:Y:S02]  /*15c0*/  UISETP.GE.U32.AND UP0, UPT, UR16, 0x3, UPT ;  /* 0x000000031000788c */ /* 0x000fe4000bf06070 */
[----:B------:R-:W-:-:S07]  /*15d0*/  UISETP.NE.AND UP3, UPT, UR17, URZ, UPT ;  /* 0x000000ff1100728c */ /* 0x000fce000bf65270 */
[----:B------:R-:W-:Y:S05]  /*15e0*/  BRA.U !UP0, `(.L_x_17) ;  /* 0x0000000108547547 */ /* 0x000fea000b800000 */
[----:B------:R-:W4:Y:S01]  /*15f0*/  S2R R7, SR_CgaCtaId ;  /* 0x0000000000077919 */ /* 0x000f220000008800 */
[----:B-1-3--:R-:W2:Y:S01]  /*1600*/  LDC R5, c[0x0][0x3b4] ;  /* 0x0000ed00ff057b82 */ /* 0x00aea20000000800 */
[----:B------:R-:W-:Y:S01]  /*1610*/  MOV R2, 0x400 ;  /* 0x0000040000027802 */ /* 0x000fe20000000f00 */
[----:B--2---:R-:W-:-:S03]  /*1620*/  IMAD R4, R5, UR5, R0 ;  /* 0x0000000505047c24 */ /* 0x004fc6000f8e0200 */
[----:B----4-:R-:W-:Y:S01]  /*1630*/  LEA R7, R7, R2, 0x18 ;  /* 0x0000000207077211 */ /* 0x010fe200078ec0ff */
[----:B------:R-:W-:Y:S02]  /*1640*/  IMAD R2, R5, UR4, R0 ;  /* 0x0000000405027c24 */ /* 0x000fe4000f8e0200 */
[----:B------:R-:W-:Y:S01]  /*1650*/  VIADD R0, R0, 0x4 ;  /* 0x0000000400007836 */ /* 0x000fe20000000000 */
[-C--:B------:R-:W-:Y:S02]  /*1660*/  LEA R5, R4, R7.reuse, 0x2 ;  /* 0x0000000704057211 */ /* 0x080fe400078e10ff */
[----:B------:R-:W-:-:S03]  /*1670*/  LEA R2, R2, R7, 0x2 ;  /* 0x0000000702027211 */ /* 0x000fc600078e10ff */
[----:B0-----:R-:W-:Y:S04]  /*1680*/  LDS R6, [R5+0x2000] ;  /* 0x0020000005067984 */ /* 0x001fe80000000800 */
[----:B------:R-:W0:Y:S04]  /*1690*/  LDS R4, [R2] ;  /* 0x0000000002047984 */ /* 0x000e280000000800 */
[----:B------:R-:W-:Y:S04]  /*16a0*/  LDS R7, [R2+0x4] ;  /* 0x0000040002077984 */ /* 0x000fe80000000800 */
[----:B------:R-:W1:Y:S04]  /*16b0*/  LDS R8, [R5+0x2004] ;  /* 0x0020040005087984 */ /* 0x000e680000000800 */
[----:B------:R-:W-:Y:S04]  /*16c0*/  LDS R10, [R5+0x2008] ;  /* 0x00200800050a7984 */ /* 0x000fe80000000800 */
[----:B------:R-:W2:Y:S04]  /*16d0*/  LDS R9, [R2+0x8] ;  /* 0x0000080002097984 */ /* 0x000ea80000000800 */
[----:B------:R-:W-:Y:S04]  /*16e0*/  LDS R12, [R5+0x200c] ;  /* 0x00200c00050c7984 */ /* 0x000fe80000000800 */
[----:B------:R-:W3:Y:S01]  /*16f0*/  LDS R11, [R2+0xc] ;  /* 0x00000c00020b7984 */ /* 0x000ee20000000800 */
[----:B0-----:R-:W-:-:S04]  /*1700*/  FFMA R4, R4, R6, R3 ;  /* 0x0000000604047223 */ /* 0x001fc80000000003 */
[----:B-1----:R-:W-:-:S04]  /*1710*/  FFMA R4, R7, R8, R4 ;  /* 0x0000000807047223 */ /* 0x002fc80000000004 */
[----:B--2---:R-:W-:-:S04]  /*1720*/  FFMA R4, R9, R10, R4 ;  /* 0x0000000a09047223 */ /* 0x004fc80000000004 */
[----:B---3--:R-:W-:-:S07]  /*1730*/  FFMA R3, R11, R12, R4 ;  /* 0x0000000c0b037223 */ /* 0x008fce0000000004 */
.L_x_17:
[----:B------:R-:W-:Y:S05]  /*1740*/  BRA.U !UP3, `(.L_x_16) ;  /* 0x000000010b787547 */ /* 0x000fea000b800000 */
[----:B------:R-:W-:Y:S02]  /*1750*/  UISETP.NE.AND UP0, UPT, UR18, URZ, UPT ;  /* 0x000000ff1200728c */ /* 0x000fe4000bf05270 */
[----:B------:R-:W-:-:S07]  /*1760*/  UISETP.NE.AND UP3, UPT, UR21, URZ, UPT ;  /* 0x000000ff1500728c */ /* 0x000fce000bf65270 */
[----:B------:R-:W-:Y:S05]  /*1770*/  BRA.U !UP0, `(.L_x_18) ;  /* 0x00000001083c7547 */ /* 0x000fea000b800000 */
[----:B------:R-:W4:Y:S01]  /*1780*/  S2R R7, SR_CgaCtaId ;  /* 0x0000000000077919 */ /* 0x000f220000008800 */
[----:B-1-3--:R-:W1:Y:S01]  /*1790*/  LDC R5, c[0x0][0x3b4] ;  /* 0x0000ed00ff057b82 */ /* 0x00ae620000000800 */
[----:B------:R-:W-:-:S04]  /*17a0*/  MOV R2, 0x400 ;  /* 0x0000040000027802 */ /* 0x000fc80000000f00 */
[----:B----4-:R-:W-:Y:S01]  /*17b0*/  LEA R2, R7, R2, 0x18 ;  /* 0x0000000207027211 */ /* 0x010fe200078ec0ff */
[C-C-:B-1----:R-:W-:Y:S02]  /*17c0*/  IMAD R7, R5.reuse, UR5, R0.reuse ;  /* 0x0000000505077c24 */ /* 0x142fe4000f8e0200 */
[----:B------:R-:W-:Y:S02]  /*17d0*/  IMAD R5, R5, UR4, R0 ;  /* 0x0000000405057c24 */ /* 0x000fe4000f8e0200 */
[----:B------:R-:W-:Y:S01]  /*17e0*/  VIADD R0, R0, 0x2 ;  /* 0x0000000200007836 */ /* 0x000fe20000000000 */
[-C--:B------:R-:W-:Y:S02]  /*17f0*/  LEA R7, R7, R2.reuse, 0x2 ;  /* 0x0000000207077211 */ /* 0x080fe400078e10ff */
[----:B------:R-:W-:-:S03]  /*1800*/  LEA R5, R5, R2, 0x2 ;  /* 0x0000000205057211 */ /* 0x000fc600078e10ff */
[----:B--2---:R-:W-:Y:S04]  /*1810*/  LDS R4, [R7+0x2000] ;  /* 0x0020000007047984 */ /* 0x004fe80000000800 */
[----:B------:R-:W1:Y:S04]  /*1820*/  LDS R2, [R5] ;  /* 0x0000000005027984 */ /* 0x000e680000000800 */
[----:B0-----:R-:W-:Y:S04]  /*1830*/  LDS R6, [R7+0x2004] ;  /* 0x0020040007067984 */ /* 0x001fe80000000800 */
[----:B------:R-:W0:Y:S01]  /*1840*/  LDS R9, [R5+0x4] ;  /* 0x0000040005097984 */ /* 0x000e220000000800 */
[----:B-1----:R-:W-:-:S04]  /*1850*/  FFMA R2, R2, R4, R3 ;  /* 0x0000000402027223 */ /* 0x002fc80000000003 */
[----:B0-----:R-:W-:-:S07]  /*1860*/  FFMA R3, R9, R6, R2 ;  /* 0x0000000609037223 */ /* 0x001fce0000000002 */
.L_x_18:
[----:B------:R-:W-:Y:S05]  /*1870*/  BRA.U !UP3, `(.L_x_16) ;  /* 0x000000010b2c7547 */ /* 0x000fea000b800000 */
[----:B------:R-:W4:Y:S01]  /*1880*/  S2R R7, SR_CgaCtaId ;  /* 0x0000000000077919 */ /* 0x000f220000008800 */
[----:B-1-3--:R-:W1:Y:S01]  /*1890*/  LDC R5, c[0x0][0x3b4] ;  /* 0x0000ed00ff057b82 */ /* 0x00ae620000000800 */
[----:B------:R-:W-:-:S04]  /*18a0*/  MOV R2, 0x400 ;  /* 0x0000040000027802 */ /* 0x000fc80000000f00 */
[----:B----4-:R-:W-:Y:S01]  /*18b0*/  LEA R7, R7, R2, 0x18 ;  /* 0x0000000207077211 */ /* 0x010fe200078ec0ff */
[C-C-:B-1----:R-:W-:Y:S02]  /*18c0*/  IMAD R2, R5.reuse, UR4, R0.reuse ;  /* 0x0000000405027c24 */ /* 0x142fe4000f8e0200 */
[----:B------:R-:W-:-:S03]  /*18d0*/  IMAD R0, R5, UR5, R0 ;  /* 0x0000000505007c24 */ /* 0x000fc6000f8e0200 */
[-C--:B------:R-:W-:Y:S02]  /*18e0*/  LEA R2, R2, R7.reuse, 0x2 ;  /* 0x0000000702027211 */ /* 0x080fe400078e10ff */
[----:B------:R-:W-:-:S04]  /*18f0*/  LEA R0, R0, R7, 0x2 ;  /* 0x0000000700007211 */ /* 0x000fc800078e10ff */
[----:B------:R-:W-:Y:S04]  /*1900*/  LDS R2, [R2] ;  /* 0x0000000002027984 */ /* 0x000fe80000000800 */
[----:B------:R-:W1:Y:S02]  /*1910*/  LDS R0, [R0+0x2000] ;  /* 0x0020000000007984 */ /* 0x000e640000000800 */
[----:B-1----:R-:W-:-:S07]  /*1920*/  FFMA R3, R2, R0, R3 ;  /* 0x0000000002037223 */ /* 0x002fce0000000003 */
.L_x_16:
[----:B------:R-:W-:Y:S02]  /*1930*/  IMAD.MOV.U32 R0, RZ, RZ, 0x3bbb989d ;  /* 0x3bbb989dff007424 */ /* 0x000fe400078e00ff */
[----:B------:R-:W-:Y:S01]  /*1940*/  FMUL R3, R36, R3 ;  /* 0x0000000324037220 */ /* 0x000fe20000400000 */
[----:B-1-3--:R-:W-:Y:S01]  /*1950*/  MOV R5, 0x437c0000 ;  /* 0x437c000000057802 */ /* 0x00afe20000000f00 */
[----:B------:R-:W1:Y:S01]  /*1960*/  S2UR UR10, SR_CgaCtaId ;  /* 0x00000000000a79c3 */ /* 0x000e620000008800 */
[----:B------:R-:W-:Y:S01]  /*1970*/  UMOV UR9, 0x400 ;  /* 0x0000040000097882 */ /* 0x000fe20000000000 */
[----:B------:R-:W-:Y:S01]  /*1980*/  FFMA.SAT R0, R3, R0, 0.5 ;  /* 0x3f00000003007423 */ /* 0x000fe20000002000 */
[----:B------:R-:W-:Y:S02]  /*1990*/  ULEA UR6, UR4, UR5, 0x5 ;  /* 0x0000000504067291 */ /* 0x000fe4000f8e28ff */
[----:B------:R-:W-:Y:S01]  /*19a0*/  UIADD3 UR5, UPT, UPT, UR5, 0x1, URZ ;  /* 0x0000000105057890 */ /* 0x000fe2000fffe0ff */
[----:B------:R-:W-:-:S03]  /*19b0*/  FFMA.RM R0, R0, R5, 12582913 ;  /* 0x4b40000100007423 */ /* 0x000fc60000004005 */
[----:B------:R-:W-:Y:S01]  /*19c0*/  UISETP.NE.AND UP0, UPT, UR5, 0x20, UPT ;  /* 0x000000200500788c */ /* 0x000fe2000bf05270 */
[C---:B------:R-:W-:Y:S01]  /*19d0*/  FADD R2, R0.reuse, -12583039 ;  /* 0xcb40007f00027421 */ /* 0x040fe20000000000 */
[----:B------:R-:W-:-:S03]  /*19e0*/  SHF.L.U32 R0, R0, 0x17, RZ ;  /* 0x0000001700007819 */ /* 0x000fc600000006ff */
[----:B------:R-:W-:-:S04]  /*19f0*/  FFMA R2, R3, 1.4426950216293334961, -R2 ;  /* 0x3fb8aa3b03027823 */ /* 0x000fc80000000802 */
[----:B------:R-:W-:-:S04]  /*1a00*/  FFMA R2, R3, 1.925963033500011079e-08, R2 ;  /* 0x32a5706003027823 */ /* 0x000fc80000000002 */
[----:B------:R-:W3:Y:S01]  /*1a10*/  MUFU.EX2 R3, R2 ;  /* 0x0000000200037308 */ /* 0x000ee20000000800 */
[----:B-1----:R-:W-:-:S04]  /*1a20*/  ULEA UR9, UR10, UR9, 0x18 ;  /* 0x000000090a097291 */ /* 0x002fc8000f8ec0ff */
[----:B------:R-:W-:Y:S01]  /*1a30*/  ULEA UR6, UR6, UR9, 0x2 ;  /* 0x0000000906067291 */ /* 0x000fe2000f8e10ff */
[----:B---3--:R-:W-:-:S08]  /*1a40*/  FMUL R0, R0, R3 ;  /* 0x0000000300007220 */ /* 0x008fd00000400000 */
[----:B------:R1:W-:Y:S01]  /*1a50*/  STS [UR6+0x6000], R0 ;  /* 0x00600000ff007988 */ /* 0x0003e20008000806 */
[----:B------:R-:W-:Y:S05]  /*1a60*/  BRA.U UP0, `(.L_x_19) ;  /* 0xfffffff900247547 */ /* 0x000fea000b83ffff */
[----:B------:R-:W-:-:S04]  /*1a70*/  UIADD3 UR4, UPT, UPT, UR4, 0x1, URZ ;  /* 0x0000000104047890 */ /* 0x000fc8000fffe0ff */
[----:B------:R-:W-:-:S09]  /*1a80*/  UISETP.NE.AND UP0, UPT, UR4, 0x20, UPT ;  /* 0x000000200400788c */ /* 0x000fd2000bf05270 */
[----:B------:R-:W-:Y:S05]  /*1a90*/  BRA.U !UP0, `(.L_x_20) ;  /* 0x0000001108a87547 */ /* 0x000fea000b800000 */
[----:B------:R-:W-:Y:S05]  /*1aa0*/  BRA `(.L_x_21) ;  /* 0xfffffff800107947 */ /* 0x000fea000383ffff */
.L_x_13:
[----:B-1-34-:R-:W-:Y:S02]  /*1ab0*/  HFMA2 R5, -RZ, RZ, 3.7421875, 0 ;  /* 0x437c0000ff057431 */ /* 0x01afe400000001ff */
[----:B------:R-:W-:Y:S02]  /*1ac0*/  IMAD.MOV.U32 R3, RZ, RZ, 0x3bbb989d ;  /* 0x3bbb989dff037424 */ /* 0x000fe400078e00ff */
[----:B------:R-:W-:Y:S01]  /*1ad0*/  FMUL R0, RZ, R36 ;  /* 0x00000024ff007220 */ /* 0x000fe20000400000 */
[----:B------:R-:W1:Y:S01]  /*1ae0*/  S2UR UR5, SR_CgaCtaId ;  /* 0x00000000000579c3 */ /* 0x000e620000008800 */
[----:B------:R-:W-:Y:S02]  /*1af0*/  UMOV UR4, 0x400 ;  /* 0x0000040000047882 */ /* 0x000fe40000000000 */
[----:B------:R-:W-:-:S04]  /*1b00*/  FFMA.SAT R2, R0, R3, 0.5 ;  /* 0x3f00000000027423 */ /* 0x000fc80000002003 */
[----:B------:R-:W-:-:S04]  /*1b10*/  FFMA.RM R2, R2, R5, 12582913 ;  /* 0x4b40000102027423 */ /* 0x000fc80000004005 */
[C---:B------:R-:W-:Y:S01]  /*1b20*/  FADD R3, R2.reuse, -12583039 ;  /* 0xcb40007f02037421 */ /* 0x040fe20000000000 */
[----:B------:R-:W-:-:S03]  /*1b30*/  SHF.L.U32 R2, R2, 0x17, RZ ;  /* 0x0000001702027819 */ /* 0x000fc600000006ff */
[----:B------:R-:W-:-:S04]  /*1b40*/  FFMA R3, R0, 1.4426950216293334961, -R3 ;  /* 0x3fb8aa3b00037823 */ /* 0x000fc80000000803 */
[----:B------:R-:W-:Y:S01]  /*1b50*/  FFMA R3, R0, 1.925963033500011079e-08, R3 ;  /* 0x32a5706000037823 */ /* 0x000fe20000000003 */
[----:B-1----:R-:W-:-:S05]  /*1b60*/  ULEA UR4, UR5, UR4, 0x18 ;  /* 0x0000000405047291 */ /* 0x002fca000f8ec0ff */
[----:B------:R-:W2:Y:S02]  /*1b70*/  MUFU.EX2 R3, R3 ;  /* 0x0000000300037308 */ /* 0x000ea40000000800 */
[----:B--2---:R-:W-:-:S04]  /*1b80*/  FMUL R4, R2, R3 ;  /* 0x0000000302047220 */ /* 0x004fc80000400000 */
[--C-:B------:R-:W-:Y:S01]  /*1b90*/  IMAD.MOV.U32 R5, RZ, RZ, R4.reuse ;  /* 0x000000ffff057224 */ /* 0x100fe200078e0004 */
[-C--:B0-----:R-:W-:Y:S01]  /*1ba0*/  MOV R6, R4.reuse ;  /* 0x0000000400067202 */ /* 0x081fe20000000f00 */
[--C-:B------:R-:W-:Y:S01]  /*1bb0*/  IMAD.MOV.U32 R8, RZ, RZ, R4.reuse ;  /* 0x000000ffff087224 */ /* 0x100fe200078e0004 */
[-C--:B------:R-:W-:Y:S01]  /*1bc0*/  MOV R7, R4.reuse ;  /* 0x0000000400077202 */ /* 0x080fe20000000f00 */
        /* <DEDUP_REMOVED lines=12> */
[----:B------:R-:W-:Y:S01]  /*1c90*/  IMAD.MOV.U32 R29, RZ, RZ, R4 ;  /* 0x000000ffff1d7224 */ /* 0x000fe200078e0004 */
[-C--:B------:R-:W-:Y:S01]  /*1ca0*/  MOV R18, R4.reuse ;  /* 0x0000000400127202 */ /* 0x080fe20000000f00 */
[----:B------:R0:W-:Y:S01]  /*1cb0*/  STS.128 [UR4+0x6010], R4 ;  /* 0x00601004ff007988 */ /* 0x0001e20008000c04 */
[----:B------:R-:W-:-:S02]  /*1cc0*/  MOV R19, R4 ;  /* 0x0000000400137202 */ /* 0x000fc40000000f00 */
[-C--:B------:R-:W-:Y:S01]  /*1cd0*/  MOV R21, R4.reuse ;  /* 0x0000000400157202 */ /* 0x080fe20000000f00 */
[----:B------:R0:W-:Y:S01]  /*1ce0*/  STS.128 [UR4+0x6020], R8 ;  /* 0x00602008ff007988 */ /* 0x0001e20008000c04 */
[-C--:B------:R-:W-:Y:S02]  /*1cf0*/  MOV R22, R4.reuse ;  /* 0x0000000400167202 */ /* 0x080fe40000000f00 */
[-C--:B------:R-:W-:Y:S01]  /*1d00*/  MOV R24, R4.reuse ;  /* 0x0000000400187202 */ /* 0x080fe20000000f00 */
[----:B------:R0:W-:Y:S01]  /*1d10*/  STS.128 [UR4+0x6030], R12 ;  /* 0x0060300cff007988 */ /* 0x0001e20008000c04 */
[-C--:B------:R-:W-:Y:S02]  /*1d20*/  MOV R25, R4.reuse ;  /* 0x0000000400197202 */ /* 0x080fe40000000f00 */
[-C--:B------:R-:W-:Y:S01]  /*1d30*/  MOV R27, R4.reuse ;  /* 0x00000004001b7202 */ /* 0x080fe20000000f00 */
[----:B------:R0:W-:Y:S01]  /*1d40*/  STS.128 [UR4+0x6040], R16 ;  /* 0x00604010ff007988 */ /* 0x0001e20008000c04 */
[----:B------:R-:W-:-:S02]  /*1d50*/  MOV R28, R4 ;  /* 0x00000004001c7202 */ /* 0x000fc40000000f00 */
[-C--:B------:R-:W-:Y:S01]  /*1d60*/  MOV R30, R4.reuse ;  /* 0x00000004001e7202 */ /* 0x080fe20000000f00 */
[----:B------:R0:W-:Y:S01]  /*1d70*/  STS.128 [UR4+0x6050], R20 ;  /* 0x00605014ff007988 */ /* 0x0001e20008000c04 */
[----:B------:R-:W-:-:S03]  /*1d80*/  MOV R31, R4 ;  /* 0x00000004001f7202 */ /* 0x000fc60000000f00 */
[----:B------:R0:W-:Y:S04]  /*1d90*/  STS.128 [UR4+0x6060], R4 ;  /* 0x00606004ff007988 */ /* 0x0001e80008000c04 */
        /* <DEDUP_REMOVED lines=249> */
[----:B------:R0:W-:Y:S02]  /*2d30*/  STS.128 [UR4+0x6ff0], R12 ;  /* 0x006ff00cff007988 */ /* 0x0001e40008000c04 */
.L_x_20:
[----:B------:R-:W3:Y:S02]  /*2d40*/  LDCU UR4, c[0x0][0x3b4] ;  /* 0x00007680ff0477ac */ /* 0x000ee40008000800 */
[----:B---3--:R-:W-:-:S09]  /*2d50*/  UISETP.GE.AND UP0, UPT, UR4, 0x1, UPT ;  /* 0x000000010400788c */ /* 0x008fd2000bf06270 */
[----:B------:R-:W-:Y:S05]  /*2d60*/  BRA.U !UP0, `(.L_x_22) ;  /* 0x00000009089c7547 */ /* 0x000fea000b800000 */
[----:B------:R-:W-:-:S05]  /*2d70*/  UMOV UR4, URZ ;  /* 0x000000ff00047c82 */ /* 0x000fca0008000000 */
.L_x_25:
[----:B------:R-:W3:Y:S01]  /*2d80*/  S2UR UR6, SR_CgaCtaId ;  /* 0x00000000000679c3 */ /* 0x000ee20000008800 */
[----:B------:R-:W-:Y:S01]  /*2d90*/  UMOV UR5, 0x400 ;  /* 0x0000040000057882 */ /* 0x000fe20000000000 */
[----:B0-----:R-:W-:Y:S01]  /*2da0*/  HFMA2 R38, -RZ, RZ, 0, 0 ;  /* 0x00000000ff267431 */ /* 0x001fe200000001ff */
[----:B---3--:R-:W-:Y:S01]  /*2db0*/  ULEA UR5, UR6, UR5, 0x18 ;  /* 0x0000000506057291 */ /* 0x008fe2000f8ec0ff */
[----:B------:R-:W0:Y:S03]  /*2dc0*/  LDCU UR6, c[0x0][0x3b4] ;  /* 0x00007680ff0677ac */ /* 0x000e260008000800 */
[----:B------:R-:W-:-:S09]  /*2dd0*/  ULEA UR5, UR4, UR5, 0x7 ;  /* 0x0000000504057291 */ /* 0x000fd2000f8e38ff */
[----:B--2---:R-:W1:Y:S04]  /*2de0*/  LDS.128 R4, [UR5+0x6000] ;  /* 0x00600005ff047984 */ /* 0x004e680008000c00 */
[----:B------:R-:W2:Y:S04]  /*2df0*/  LDS.128 R32, [UR5+0x6010] ;  /* 0x00601005ff207984 */ /* 0x000ea80008000c00 */
[----:B------:R-:W3:Y:S04]  /*2e00*/  LDS.128 R28, [UR5+0x6020] ;  /* 0x00602005ff1c7984 */ /* 0x000ee80008000c00 */
[----:B------:R-:W4:Y:S04]  /*2e10*/  LDS.128 R24, [UR5+0x6030] ;  /* 0x00603005ff187984 */ /* 0x000f280008000c00 */
[----:B------:R-:W5:Y:S04]  /*2e20*/  LDS.128 R20, [UR5+0x6040] ;  /* 0x00604005ff147984 */ /* 0x000f680008000c00 */
[----:B------:R-:W0:Y:S04]  /*2e30*/  LDS.128 R16, [UR5+0x6050] ;  /* 0x00605005ff107984 */ /* 0x000e280008000c00 */
[----:B------:R-:W0:Y:S04]  /*2e40*/  LDS.128 R12, [UR5+0x6060] ;  /* 0x00606005ff0c7984 */ /* 0x000e280008000c00 */
[----:B------:R-:W0:Y:S01]  /*2e50*/  LDS.128 R8, [UR5+0x6070] ;  /* 0x00607005ff087984 */ /* 0x000e220008000c00 */
[----:B------:R-:W2:Y:S01]  /*2e60*/  LDCU UR5, c[0x0][0x3b4] ;  /* 0x00007680ff0577ac */ /* 0x000ea20008000800 */
[----:B-1----:R-:W-:-:S04]  /*2e70*/  FADD R0, RZ, R4 ;  /* 0x00000004ff007221 */ /* 0x002fc80000000000 */
[----:B------:R-:W-:Y:S01]  /*2e80*/  FADD R3, R5, R0 ;  /* 0x0000000005037221 */ /* 0x000fe20000000000 */
[----:B--2---:R-:W-:-:S03]  /*2e90*/  UIMAD UR5, UR4, UR5, UR7 ;  /* 0x00000005040572a4 */ /* 0x004fc6000f8e0207 */
[----:B------:R-:W-:Y:S01]  /*2ea0*/  FADD R0, R6, R3 ;  /* 0x0000000306007221 */ /* 0x000fe20000000000 */
[----:B------:R-:W-:-:S03]  /*2eb0*/  UIADD3 UR4, UPT, UPT, UR4, 0x1, URZ ;  /* 0x0000000104047890 */ /* 0x000fc6000fffe0ff */
[----:B------:R-:W-:Y:S01]  /*2ec0*/  FADD R3, R7, R0 ;  /* 0x0000000007037221 */ /* 0x000fe20000000000 */
[----:B------:R-:W-:-:S03]  /*2ed0*/  UISETP.NE.AND UP0, UPT, UR4, 0x20, UPT ;  /* 0x000000200400788c */ /* 0x000fc6000bf05270 */
[----:B------:R-:W-:-:S04]  /*2ee0*/  FADD R0, R3, R32 ;  /* 0x0000002003007221 */ /* 0x000fc80000000000 */
[----:B------:R-:W-:-:S04]  /*2ef0*/  FADD R3, R33, R0 ;  /* 0x0000000021037221 */ /* 0x000fc80000000000 */
[----:B------:R-:W-:-:S04]  /*2f00*/  FADD R0, R34, R3 ;  /* 0x0000000322007221 */ /* 0x000fc80000000000 */
[----:B------:R-:W-:-:S04]  /*2f10*/  FADD R3, R35, R0 ;  /* 0x0000000023037221 */ /* 0x000fc80000000000 */
[----:B---3--:R-:W-:-:S04]  /*2f20*/  FADD R0, R3, R28 ;  /* 0x0000001c03007221 */ /* 0x008fc80000000000 */
[----:B------:R-:W-:-:S04]  /*2f30*/  FADD R3, R29, R0 ;  /* 0x000000001d037221 */ /* 0x000fc80000000000 */
[----:B------:R-:W-:-:S04]  /*2f40*/  FADD R0, R30, R3 ;  /* 0x000000031e007221 */ /* 0x000fc80000000000 */
[----:B------:R-:W-:-:S04]  /*2f50*/  FADD R3, R31, R0 ;  /* 0x000000001f037221 */ /* 0x000fc80000000000 */
[----:B----4-:R-:W-:-:S04]  /*2f60*/  FADD R0, R3, R24 ;  /* 0x0000001803007221 */ /* 0x010fc80000000000 */
[----:B------:R-:W-:-:S04]  /*2f70*/  FADD R3, R25, R0 ;  /* 0x0000000019037221 */ /* 0x000fc80000000000 */
[----:B------:R-:W-:-:S04]  /*2f80*/  FADD R0, R26, R3 ;  /* 0x000000031a007221 */ /* 0x000fc80000000000 */
[----:B------:R-:W-:-:S04]  /*2f90*/  FADD R3, R27, R0 ;  /* 0x000000001b037221 */ /* 0x000fc80000000000 */
[----:B-----5:R-:W-:-:S04]  /*2fa0*/  FADD R0, R3, R20 ;  /* 0x0000001403007221 */ /* 0x020fc80000000000 */
[----:B------:R-:W-:-:S04]  /*2fb0*/  FADD R3, R21, R0 ;  /* 0x0000000015037221 */ /* 0x000fc80000000000 */
[----:B------:R-:W-:-:S04]  /*2fc0*/  FADD R0, R22, R3 ;  /* 0x0000000316007221 */ /* 0x000fc80000000000 */
[----:B------:R-:W-:-:S04]  /*2fd0*/  FADD R3, R23, R0 ;  /* 0x0000000017037221 */ /* 0x000fc80000000000 */
[----:B0-----:R-:W-:-:S04]  /*2fe0*/  FADD R0, R3, R16 ;  /* 0x0000001003007221 */ /* 0x001fc80000000000 */
[----:B------:R-:W-:-:S04]  /*2ff0*/  FADD R3, R17, R0 ;  /* 0x0000000011037221 */ /* 0x000fc80000000000 */
        /* <DEDUP_REMOVED lines=9> */
[----:B------:R-:W-:-:S07]  /*3090*/  FADD R3, R11, R0 ;  /* 0x000000000b037221 */ /* 0x000fce0000000000 */
.L_x_24:
[----:B0-----:R-:W0:Y:S01]  /*30a0*/  S2R R39, SR_CgaCtaId ;  /* 0x0000000000277919 */ /* 0x001e220000008800 */
[----:B------:R-:W-:-:S04]  /*30b0*/  MOV R0, 0x400 ;  /* 0x0000040000007802 */ /* 0x000fc80000000f00 */
[----:B0-----:R-:W-:-:S05]  /*30c0*/  LEA R39, R39, R0, 0x18 ;  /* 0x0000000027277211 */ /* 0x001fca00078ec0ff */
[----:B------:R-:W-:-:S05]  /*30d0*/  IMAD R40, R38, 0x4, R39 ;  /* 0x0000000426287824 */ /* 0x000fca00078e0227 */
[----:B------:R-:W0:Y:S01]  /*30e0*/  LDS R43, [R40+0x4000] ;  /* 0x00400000282b7984 */ /* 0x000e220000000800 */
[----:B------:R-:W-:-:S03]  /*30f0*/  IADD3 R44, PT, PT, R40, UR8, RZ ;  /* 0x00000008282c7c10 */ /* 0x000fc6000fffe0ff */
[----:B------:R-:W1:Y:S01]  /*3100*/  LDS R2, [R40+UR8+0x4000] ;  /* 0x0040000828027984 */ /* 0x000e620008000800 */
[----:B------:R-:W-:-:S03]  /*3110*/  IADD3 R45, PT, PT, R44, UR8, RZ ;  /* 0x000000082c2d7c10 */ /* 0x000fc6000fffe0ff */
[----:B------:R-:W2:Y:S04]  /*3120*/  LDS R41, [R44+UR8+0x4000] ;  /* 0x004000082c297984 */ /* 0x000ea80008000800 */
[----:B------:R3:W4:Y:S02]  /*3130*/  LDS R0, [R45+UR8+0x4000] ;  /* 0x004000082d007984 */ /* 0x0007240008000800 */
[----:B---3--:R-:W-:-:S05]  /*3140*/  IADD3 R45, PT, PT, R45, UR8, RZ ;  /* 0x000000082d2d7c10 */ /* 0x008fca000fffe0ff */
[----:B------:R-:W3:Y:S01]  /*3150*/  LDS R39, [R45+UR8+0x4000] ;  /* 0x004000082d277984 */ /* 0x000ee20008000800 */
[----:B------:R-:W-:Y:S02]  /*3160*/  VIADD R44, R45, UR8 ;  /* 0x000000082d2c7c36 */ /* 0x000fe40008000000 */
[----:B0-----:R-:W-:-:S04]  /*3170*/  FFMA R42, R4, R43, RZ ;  /* 0x0000002b042a7223 */ /* 0x001fc800000000ff */
[----:B-1----:R-:W-:Y:S01]  /*3180*/  FFMA R43, R5, R2, R42 ;  /* 0x00000002052b7223 */ /* 0x002fe2000000002a */
[----:B------:R-:W-:Y:S01]  /*3190*/  IADD3 R42, PT, PT, R44, UR8, RZ ;  /* 0x000000082c2a7c10 */ /* 0x000fe2000fffe0ff */
[----:B------:R-:W0:Y:S02]  /*31a0*/  LDS R2, [R44+UR8+0x4000] ;  /* 0x004000082c027984 */ /* 0x000e240008000800 */
[----:B--2---:R-:W-:Y:S02]  /*31b0*/  FFMA R40, R6, R41, R43 ;  /* 0x0000002906287223 */ /* 0x004fe4000000002b */
[----:B------:R1:W2:Y:S02]  /*31c0*/  LDS R41, [R42+UR8+0x4000] ;  /* 0x004000082a297984 */ /* 0x0002a40008000800 */
[----:B----4-:R-:W-:Y:S01]  /*31d0*/  FFMA R43, R7, R0, R40 ;  /* 0x00000000072b7223 */ /* 0x010fe20000000028 */
[----:B-1----:R-:W-:-:S04]  /*31e0*/  IADD3 R42, PT, PT, R42, UR8, RZ ;  /* 0x000000082a2a7c10 */ /* 0x002fc8000fffe0ff */
[----:B------:R-:W-:Y:S01]  /*31f0*/  IADD3 R45, PT, PT, R42, UR8, RZ ;  /* 0x000000082a2d7c10 */ /* 0x000fe2000fffe0ff */
[----:B------:R-:W1:Y:S01]  /*3200*/  LDS R0, [R42+UR8+0x4000] ;  /* 0x004000082a007984 */ /* 0x000e620008000800 */
[----:B---3--:R-:W-:-:S03]  /*3210*/  FFMA R40, R32, R39, R43 ;  /* 0x0000002720287223 */ /* 0x008fc6000000002b */
[----:B------:R3:W4:Y:S02]  /*3220*/  LDS R39, [R45+UR8+0x4000] ;  /* 0x004000082d277984 */ /* 0x0007240008000800 */
[----:B---3--:R-:W-:-:S05]  /*3230*/  VIADD R45, R45, UR8 ;  /* 0x000000082d2d7c36 */ /* 0x008fca0008000000 */
[----:B------:R-:W-:Y:S01]  /*3240*/  IADD3 R44, PT, PT, R45, UR8, RZ ;  /* 0x000000082d2c7c10 */ /* 0x000fe2000fffe0ff */
[----:B0-----:R-:W-:Y:S02]  /*3250*/  FFMA R43, R33, R2, R40 ;  /* 0x00000002212b7223 */ /* 0x001fe40000000028 */
[----:B------:R-:W0:Y:S02]  /*3260*/  LDS R2, [R45+UR8+0x4000] ;  /* 0x004000082d027984 */ /* 0x000e240008000800 */
[----:B--2---:R-:W-:Y:S02]  /*3270*/  FFMA R40, R34, R41, R43 ;  /* 0x0000002922287223 */ /* 0x004fe4000000002b */
[----:B------:R2:W3:Y:S02]  /*3280*/  LDS R41, [R44+UR8+0x4000] ;  /* 0x004000082c297984 */ /* 0x0004e40008000800 */
[----:B--2---:R-:W-:Y:S01]  /*3290*/  IADD3 R44, PT, PT, R44, UR8, RZ ;  /* 0x000000082c2c7c10 */ /* 0x004fe2000fffe0ff */
[----:B-1----:R-:W-:-:S03]  /*32a0*/  FFMA R43, R35, R0, R40 ;  /* 0x00000000232b7223 */ /* 0x002fc60000000028 */
[----:B------:R-:W-:Y:S01]  /*32b0*/  IADD3 R42, PT, PT, R44, UR8, RZ ;  /* 0x000000082c2a7c10 */ /* 0x000fe2000fffe0ff */
[----:B------:R-:W1:Y:S01]  /*32c0*/  LDS R0, [R44+UR8+0x4000] ;  /* 0x004000082c007984 */ /* 0x000e620008000800 */
[----:B----4-:R-:W-:-:S03]  /*32d0*/  FFMA R40, R28, R39, R43 ;  /* 0x000000271c287223 */ /* 0x010fc6000000002b */
[----:B------:R2:W4:Y:S02]  /*32e0*/  LDS R39, [R42+UR8+0x4000] ;  /* 0x004000082a277984 */ /* 0x0005240008000800 */
[----:B--2---:R-:W-:-:S05]  /*32f0*/  VIADD R42, R42, UR8 ;  /* 0x000000082a2a7c36 */ /* 0x004fca0008000000 */
[----:B------:R-:W-:Y:S01]  /*3300*/  IADD3 R45, PT, PT, R42, UR8, RZ ;  /* 0x000000082a2d7c10 */ /* 0x000fe2000fffe0ff */
[----:B0-----:R-:W-:Y:S02]  /*3310*/  FFMA R43, R29, R2, R40 ;  /* 0x000000021d2b7223 */ /* 0x001fe40000000028 */
[----:B------:R-:W0:Y:S02]  /*3320*/  LDS R2, [R42+UR8+0x4000] ;  /* 0x004000082a027984 */ /* 0x000e240008000800 */
[----:B---3--:R-:W-:Y:S02]  /*3330*/  FFMA R40, R30, R41, R43 ;  /* 0x000000291e287223 */ /* 0x008fe4000000002b */
        /* <DEDUP_REMOVED lines=25> */
[----:B-1----:R-:W-:Y:S01]  /*34d0*/  FFMA R41, R23, R0, R40 ;  /* 0x0000000017297223 */ /* 0x002fe20000000028 */
[----:B------:R-:W-:-:S03]  /*34e0*/  IADD3 R0, PT, PT, R44, UR8, RZ ;  /* 0x000000082c007c10 */ /* 0x000fc6000fffe0ff */
[----:B----4-:R-:W-:Y:S01]  /*34f0*/  FFMA R40, R16, R43, R41 ;  /* 0x0000002b10287223 */ /* 0x010fe20000000029 */
[----:B------:R-:W-:Y:S02]  /*3500*/  IADD3 R41, PT, PT, R0, UR8, RZ ;  /* 0x0000000800297c10 */ /* 0x000fe4000fffe0ff */
[----:B------:R-:W1:Y:S03]  /*3510*/  LDS R0, [R0+UR8+0x4000] ;  /* 0x0040000800007984 */ /* 0x000e660008000800 */
[----:B--2---:R-:W-:Y:S02]  /*3520*/  VIADD R44, R41, UR8 ;  /* 0x00000008292c7c36 */ /* 0x004fe40008000000 */
[----:B------:R-:W2:Y:S01]  /*3530*/  LDS R41, [R41+UR8+0x4000] ;  /* 0x0040000829297984 */ /* 0x000ea20008000800 */
[----:B0-----:R-:W-:Y:S02]  /*3540*/  FFMA R43, R17, R2, R40 ;  /* 0x00000002112b7223 */ /* 0x001fe40000000028 */
[----:B------:R-:W-:Y:S01]  /*3550*/  IADD3 R40, PT, PT, R44, UR8, RZ ;  /* 0x000000082c287c10 */ /* 0x000fe2000fffe0ff */
[----:B------:R-:W0:Y:S01]  /*3560*/  LDS R2, [R44+UR8+0x4000] ;  /* 0x004000082c027984 */ /* 0x000e220008000800 */
[----:B---3--:R-:W-:-:S02]  /*3570*/  FFMA R42, R18, R39, R43 ;  /* 0x00000027122a7223 */ /* 0x008fc4000000002b */
[----:B------:R-:W-:Y:S01]  /*3580*/  IADD3 R45, PT, PT, R40, UR8, RZ ;  /* 0x00000008282d7c10 */ /* 0x000fe2000fffe0ff */
[----:B------:R-:W3:Y:S01]  /*3590*/  LDS R39, [R40+UR8+0x4000] ;  /* 0x0040000828277984 */ /* 0x000ee20008000800 */
[----:B-1----:R-:W-:-:S04]  /*35a0*/  FFMA R43, R19, R0, R42 ;  /* 0x00000000132b7223 */ /* 0x002fc8000000002a */
[----:B--2---:R-:W-:-:S04]  /*35b0*/  FFMA R0, R12, R41, R43 ;  /* 0x000000290c007223 */ /* 0x004fc8000000002b */
[----:B0-----:R-:W-:Y:S02]  /*35c0*/  FFMA R41, R13, R2, R0 ;  /* 0x000000020d297223 */ /* 0x001fe40000000000 */
[----:B------:R0:W1:Y:S02]  /*35d0*/  LDS R2, [R45+UR8+0x4000] ;  /* 0x004000082d027984 */ /* 0x0000640008000800 */
[----:B---3--:R-:W-:Y:S01]  /*35e0*/  FFMA R42, R14, R39, R41 ;  /* 0x000000270e2a7223 */ /* 0x008fe20000000029 */
[----:B0-----:R-:W-:-:S05]  /*35f0*/  IADD3 R45, PT, PT, R45, UR8, RZ ;  /* 0x000000082d2d7c10 */ /* 0x001fca000fffe0ff */
[----:B------:R-:W-:Y:S01]  /*3600*/  VIADD R44, R45, UR8 ;  /* 0x000000082d2c7c36 */ /* 0x000fe20008000000 */
[----:B------:R-:W0:Y:S04]  /*3610*/  LDS R41, [R45+UR8+0x4000] ;  /* 0x004000082d297984 */ /* 0x000e280008000800 */
[----:B------:R-:W-:Y:S01]  /*3620*/  IADD3 R43, PT, PT, R44, UR8, RZ ;  /* 0x000000082c2b7c10 */ /* 0x000fe2000fffe0ff */
[----:B------:R-:W2:Y:S03]  /*3630*/  LDS R40, [R44+UR8+0x4000] ;  /* 0x004000082c287984 */ /* 0x000ea60008000800 */
[----:B------:R-:W-:Y:S01]  /*3640*/  IADD3 R0, PT, PT, R43, UR8, RZ ;  /* 0x000000082b007c10 */ /* 0x000fe2000fffe0ff */
[----:B------:R1:W3:Y:S05]  /*3650*/  LDS R39, [R43+UR8+0x4000] ;  /* 0x004000082b277984 */ /* 0x0002ea0008000800 */
[----:B------:R-:W4:Y:S01]  /*3660*/  LDS R0, [R0+UR8+0x4000] ;  /* 0x0040000800007984 */ /* 0x000f220008000800 */
[----:B-1----:R-:W-:-:S02]  /*3670*/  FFMA R43, R15, R2, R42 ;  /* 0x000000020f2b7223 */ /* 0x002fc4000000002a */
[----:B------:R-:W1:Y:S02]  /*3680*/  MUFU.RCP R2, R3 ;  /* 0x0000000300027308 */ /* 0x000e640000001000 */
[----:B0-----:R-:W-:-:S04]  /*3690*/  FFMA R42, R8, R41, R43 ;  /* 0x00000029082a7223 */ /* 0x001fc8000000002b */
[----:B--2---:R-:W-:-:S04]  /*36a0*/  FFMA R41, R9, R40, R42 ;  /* 0x0000002809297223 */ /* 0x004fc8000000002a */
[----:B---3--:R-:W-:Y:S01]  /*36b0*/  FFMA R40, R10, R39, R41 ;  /* 0x000000270a287223 */ /* 0x008fe20000000029 */
[----:B-1----:R-:W-:-:S03]  /*36c0*/  FFMA R39, -R3, R2, 1 ;  /* 0x3f80000003277423 */ /* 0x002fc60000000102 */
[----:B----4-:R-:W-:Y:S01]  /*36d0*/  FFMA R0, R11, R0, R40 ;  /* 0x000000000b007223 */ /* 0x010fe20000000028 */
[----:B------:R-:W-:-:S03]  /*36e0*/  FFMA R39, R2, R39, R2 ;  /* 0x0000002702277223 */ /* 0x000fc60000000002 */
[----:B------:R-:W0:Y:S01]  /*36f0*/  FCHK P0, R0, R3 ;  /* 0x0000000300007302 */ /* 0x000e220000000000 */
[----:B------:R-:W-:-:S04]  /*3700*/  FFMA R2, R0, R39, RZ ;  /* 0x0000002700027223 */ /* 0x000fc800000000ff */
[----:B------:R-:W-:-:S04]  /*3710*/  FFMA R40, -R3, R2, R0 ;  /* 0x0000000203287223 */ /* 0x000fc80000000100 */
[----:B------:R-:W-:Y:S01]  /*3720*/  FFMA R39, R39, R40, R2 ;  /* 0x0000002827277223 */ /* 0x000fe20000000002 */
[----:B0-----:R-:W-:Y:S06]  /*3730*/  @!P0 BRA `(.L_x_23) ;  /* 0x0000000000088947 */ /* 0x001fec0003800000 */
[----:B------:R-:W-:-:S07]  /*3740*/  MOV R2, 0x3760 ;  /* 0x0000376000027802 */ /* 0x000fce0000000f00 */
[----:B------:R-:W-:Y:S05]  /*3750*/  CALL.REL.NOINC `($__internal_0_$__cuda_sm3x_div_rn_noftz_f32_slowpath) ;  /* 0x0000000000407944 */ /* 0x000fea0003c00000 */
.L_x_23:
[----:B------:R-:W0:Y:S01]  /*3760*/  LDC.64 R40, c[0x0][0x398] ;  /* 0x0000e600ff287b82 */ /* 0x000e220000000a00 */
[C---:B------:R-:W-:Y:S01]  /*3770*/  IADD3 R43, PT, PT, R38.reuse, UR5, RZ ;  /* 0x00000005262b7c10 */ /* 0x040fe2000fffe0ff */
[----:B------:R-:W-:-:S05]  /*3780*/  VIADD R38, R38, 0x1 ;  /* 0x0000000126267836 */ /* 0x000fca0000000000 */
[----:B------:R-:W-:Y:S01]  /*3790*/  ISETP.NE.AND P0, PT, R38, UR6, PT ;  /* 0x0000000626007c0c */ /* 0x000fe2000bf05270 */
[----:B0-----:R-:W-:-:S05]  /*37a0*/  IMAD.WIDE R40, R43, 0x4, R40 ;  /* 0x000000042b287825 */ /* 0x001fca00078e0228 */
[----:B------:R0:W-:Y:S07]  /*37b0*/  STG.E desc[UR12][R40.64], R39 ;  /* 0x0000002728007986 */ /* 0x0001ee000c10190c */
[----:B------:R-:W-:Y:S05]  /*37c0*/  @P0 BRA `(.L_x_24) ;  /* 0xfffffff800340947 */ /* 0x000fea000383ffff */
[----:B------:R-:W-:Y:S05]  /*37d0*/  BRA.U UP0, `(.L_x_25) ;  /* 0xfffffff500687547 */ /* 0x000fea000b83ffff */
.L_x_22:
[----:B------:R-:W-:Y:S01]  /*37e0*/  UPLOP3.LUT UP0, UPT, UPT, UPT, UPT, 0x40, 0x4 ;  /* 0x000000000004789c */ /* 0x000fe20003f0e870 */
[----:B------:R-:W-:Y:S01]  /*37f0*/  UMOV UR4, 0x20 ;  /* 0x0000002000047882 */ /* 0x000fe20000000000 */
[----:B------:R-:W-:Y:S09]  /*3800*/  BRA.U UP2, `(.L_x_26) ;  /* 0xffffffd102947547 */ /* 0x000ff2000b83ffff */
[----:B------:R-:W-:Y:S01]  /*3810*/  BAR.SYNC.DEFER_BLOCKING 0x0 ;  /* 0x0000000000007b1d */ /* 0x000fe20000010000 */
[----:B-1----:R-:W-:Y:S01]  /*3820*/  HFMA2 R0, -RZ, RZ, 0, 1.9073486328125e-06 ;  /* 0x00000020ff007431 */ /* 0x002fe200000001ff */
[----:B------:R-:W-:-:S04]  /*3830*/  UPLOP3.LUT UP0, UPT, UPT, UPT, UPT, 0x40, 0x4 ;  /* 0x000000000004789c */ /* 0x000fc80003f0e870 */
[----:B------:R-:W-:Y:S07]  /*3840*/  BRA.U UP1, `(.L_x_27) ;  /* 0xffffffc9015c7547 */ /* 0x000fee000b83ffff */
[----:B------:R-:W-:Y:S05]  /*3850*/  EXIT ;  /* 0x000000000000794d */ /* 0x000fea0003800000 */
        .weak           $__internal_0_$__cuda_sm3x_div_rn_noftz_f32_slowpath
        .type           $__internal_0_$__cuda_sm3x_div_rn_noftz_f32_slowpath,@function
        .size           $__internal_0_$__cuda_sm3x_div_rn_noftz_f32_slowpath,(.L_x_37 - $__internal_0_$__cuda_sm3x_div_rn_noftz_f32_slowpath)
$__internal_0_$__cuda_sm3x_div_rn_noftz_f32_slowpath:
[----:B------:R-:W-:Y:S01]  /*3860*/  SHF.R.U32.HI R39, RZ, 0x17, R3 ;  /* 0x00000017ff277819 */ /* 0x000fe20000011603 */
[--C-:B------:R-:W-:Y:S01]  /*3870*/  IMAD.MOV.U32 R41, RZ, RZ, R0.reuse ;  /* 0x000000ffff297224 */ /* 0x100fe200078e0000 */
[----:B------:R-:W-:Y:S02]  /*3880*/  SHF.R.U32.HI R42, RZ, 0x17, R0 ;  /* 0x00000017ff2a7819 */ /* 0x000fe40000011600 */
[----:B------:R-:W-:Y:S02]  /*3890*/  LOP3.LUT R39, R39, 0xff, RZ, 0xc0, !PT ;  /* 0x000000ff27277812 */ /* 0x000fe400078ec0ff */
[----:B------:R-:W-:Y:S02]  /*38a0*/  LOP3.LUT R42, R42, 0xff, RZ, 0xc0, !PT ;  /* 0x000000ff2a2a7812 */ /* 0x000fe400078ec0ff */
[----:B------:R-:W-:Y:S02]  /*38b0*/  IADD3 R40, PT, PT, R39, -0x1, RZ ;  /* 0xffffffff27287810 */ /* 0x000fe40007ffe0ff */
[----:B------:R-:W-:-:S02]  /*38c0*/  MOV R44, R3 ;  /* 0x00000003002c7202 */ /* 0x000fc40000000f00 */
[----:B------:R-:W-:Y:S02]  /*38d0*/  ISETP.GT.U32.AND P0, PT, R40, 0xfd, PT ;  /* 0x000000fd2800780c */ /* 0x000fe40003f04070 */
[----:B------:R-:W-:-:S04]  /*38e0*/  IADD3 R40, PT, PT, R42, -0x1, RZ ;  /* 0xffffffff2a287810 */ /* 0x000fc80007ffe0ff */
[----:B------:R-:W-:-:S13]  /*38f0*/  ISETP.GT.U32.OR P0, PT, R40, 0xfd, P0 ;  /* 0x000000fd2800780c */ /* 0x000fda0000704470 */
[----:B------:R-:W-:Y:S01]  /*3900*/  @!P0 MOV R40, RZ ;  /* 0x000000ff00288202 */ /* 0x000fe20000000f00 */
[----:B------:R-:W-:Y:S06]  /*3910*/  @!P0 BRA `(.L_x_28) ;  /* 0x0000000000648947 */ /* 0x000fec0003800000 */
[----:B------:R-:W-:Y:S02]  /*3920*/  FSETP.GTU.FTZ.AND P1, PT, |R3|, +INF , PT ;  /* 0x7f8000000300780b */ /* 0x000fe40003f3c200 */
[----:B------:R-:W-:-:S04]  /*3930*/  FSETP.GTU.FTZ.AND P0, PT, |R0|, +INF , PT ;  /* 0x7f8000000000780b */ /* 0x000fc80003f1c200 */
[----:B------:R-:W-:-:S13]  /*3940*/  PLOP3.LUT P0, PT, P0, P1, PT, 0xf8, 0x8f ;  /* 0x00000000008f781c */ /* 0x000fda0000703f70 */
[----:B------:R-:W-:Y:S05]  /*3950*/  @P0 BRA `(.L_x_29) ;  /* 0x00000004004c0947 */ /* 0x000fea0003800000 */
[----:B------:R-:W-:-:S13]  /*3960*/  LOP3.LUT P0, RZ, R44, 0x7fffffff, R41, 0xc8, !PT ;  /* 0x7fffffff2cff7812 */ /* 0x000fda000780c829 */
[----:B------:R-:W-:Y:S05]  /*3970*/  @!P0 BRA `(.L_x_30) ;  /* 0x00000004003c8947 */ /* 0x000fea0003800000 */
[C---:B------:R-:W-:Y:S02]  /*3980*/  FSETP.NEU.FTZ.AND P2, PT, |R0|.reuse, +INF , PT ;  /* 0x7f8000000000780b */ /* 0x040fe40003f5d200 */
[----:B------:R-:W-:Y:S02]  /*3990*/  FSETP.NEU.FTZ.AND P1, PT, |R3|, +INF , PT ;  /* 0x7f8000000300780b */ /* 0x000fe40003f3d200 */
[----:B------:R-:W-:-:S11]  /*39a0*/  FSETP.NEU.FTZ.AND P0, PT, |R0|, +INF , PT ;  /* 0x7f8000000000780b */ /* 0x000fd60003f1d200 */
[----:B------:R-:W-:Y:S05]  /*39b0*/  @!P1 BRA !P2, `(.L_x_30) ;  /* 0x00000004002c9947 */ /* 0x000fea0005000000 */
[----:B------:R-:W-:-:S04]  /*39c0*/  LOP3.LUT P2, RZ, R41, 0x7fffffff, RZ, 0xc0, !PT ;  /* 0x7fffffff29ff7812 */ /* 0x000fc8000784c0ff */
[----:B------:R-:W-:-:S13]  /*39d0*/  PLOP3.LUT P1, PT, P1, P2, PT, 0x2f, 0xf2 ;  /* 0x0000000000f2781c */ /* 0x000fda0000f24577 */
[----:B------:R-:W-:Y:S05]  /*39e0*/  @P1 BRA `(.L_x_31) ;  /* 0x0000000400181947 */ /* 0x000fea0003800000 */
[----:B------:R-:W-:-:S04]  /*39f0*/  LOP3.LUT P1, RZ, R44, 0x7fffffff, RZ, 0xc0, !PT ;  /* 0x7fffffff2cff7812 */ /* 0x000fc8000782c0ff */
[----:B------:R-:W-:-:S13]  /*3a00*/  PLOP3.LUT P0, PT, P0, P1, PT, 0x2f, 0xf2 ;  /* 0x0000000000f2781c */ /* 0x000fda0000702577 */
[----:B------:R-:W-:Y:S05]  /*3a10*/  @P0 BRA `(.L_x_32) ;  /* 0x0000000400000947 */ /* 0x000fea0003800000 */
[----:B------:R-:W-:-:S04]  /*3a20*/  IADD3 R40, PT, PT, R42, -0x1, RZ ;  /* 0xffffffff2a287810 */ /* 0x000fc80007ffe0ff */
[----:B------:R-:W-:-:S13]  /*3a30*/  ISETP.GE.AND P0, PT, R40, RZ, PT ;  /* 0x000000ff2800720c */ /* 0x000fda0003f06270 */
[----:B------:R-:W-:Y:S01]  /*3a40*/  @!P0 FFMA R41, R0, 1.84467440737095516160e+19, RZ ;  /* 0x5f80000000298823 */ /* 0x000fe200000000ff */
[----:B------:R-:W-:Y:S01]  /*3a50*/  VIADD R0, R39, 0xffffffff ;  /* 0xffffffff27007836 */ /* 0x000fe20000000000 */
[----:B------:R-:W-:Y:S02]  /*3a60*/  @P0 MOV R40, RZ ;  /* 0x000000ff00280202 */ /* 0x000fe40000000f00 */
[----:B------:R-:W-:Y:S02]  /*3a70*/  @!P0 MOV R40, 0xffffffc0 ;  /* 0xffffffc000288802 */ /* 0x000fe40000000f00 */
[----:B------:R-:W-:-:S13]  /*3a80*/  ISETP.GE.AND P1, PT, R0, RZ, PT ;  /* 0x000000ff0000720c */ /* 0x000fda0003f26270 */
[----:B------:R-:W-:Y:S01]  /*3a90*/  @!P1 FFMA R44, R3, 1.84467440737095516160e+19, RZ ;  /* 0x5f800000032c9823 */ /* 0x000fe200000000ff */
[----:B------:R-:W-:-:S07]  /*3aa0*/  @!P1 IADD3 R40, PT, PT, R40, 0x40, RZ ;  /* 0x0000004028289810 */ /* 0x000fce0007ffe0ff */
.L_x_28:
[----:B------:R-:W-:Y:S02]  /*3ab0*/  LEA R43, R39, 0xc0800000, 0x17 ;  /* 0xc0800000272b7811 */ /* 0x000fe400078eb8ff */
[----:B------:R-:W-:-:S03]  /*3ac0*/  IADD3 R42, PT, PT, R42, -0x7f, RZ ;  /* 0xffffff812a2a7810 */ /* 0x000fc60007ffe0ff */
[----:B------:R-:W-:Y:S02]  /*3ad0*/  IMAD.IADD R45, R44, 0x1, -R43 ;  /* 0x000000012c2d7824 */ /* 0x000fe400078e0a2b */
[C---:B------:R-:W-:Y:S01]  /*3ae0*/  IMAD R0, R42.reuse, -0x800000, R41 ;  /* 0xff8000002a007824 */ /* 0x040fe200078e0229 */
[----:B------:R-:W-:Y:S01]  /*3af0*/  IADD3 R41, PT, PT, R42, 0x7f, -R39 ;  /* 0x0000007f2a297810 */ /* 0x000fe20007ffe827 */
[----:B------:R-:W0:Y:S01]  /*3b00*/  MUFU.RCP R44, R45 ;  /* 0x0000002d002c7308 */ /* 0x000e220000001000 */
[----:B------:R-:W-:Y:S02]  /*3b10*/  FADD.FTZ R43, -R45, -RZ ;  /* 0x800000ff2d2b7221 */ /* 0x000fe40000010100 */
[----:B------:R-:W-:Y:S02]  /*3b20*/  IADD3 R40, PT, PT, R41, R40, RZ ;  /* 0x0000002829287210 */ /* 0x000fe40007ffe0ff */
[----:B0-----:R-:W-:-:S04]  /*3b30*/  FFMA R39, R44, R43, 1 ;  /* 0x3f8000002c277423 */ /* 0x001fc8000000002b */
[----:B------:R-:W-:-:S04]  /*3b40*/  FFMA R39, R44, R39, R44 ;  /* 0x000000272c277223 */ /* 0x000fc8000000002c */
[----:B------:R-:W-:-:S04]  /*3b50*/  FFMA R42, R0, R39, RZ ;  /* 0x00000027002a7223 */ /* 0x000fc800000000ff */
[----:B------:R-:W-:-:S04]  /*3b60*/  FFMA R41, R43, R42, R0 ;  /* 0x0000002a2b297223 */ /* 0x000fc80000000000 */
[----:B------:R-:W-:-:S04]  /*3b70*/  FFMA R42, R39, R41, R42 ;  /* 0x00000029272a7223 */ /* 0x000fc8000000002a */
[----:B------:R-:W-:-:S04]  /*3b80*/  FFMA R43, R43, R42, R0 ;  /* 0x0000002a2b2b7223 */ /* 0x000fc80000000000 */
[----:B------:R-:W-:-:S05]  /*3b90*/  FFMA R41, R39, R43, R42 ;  /* 0x0000002b27297223 */ /* 0x000fca000000002a */
[----:B------:R-:W-:-:S04]  /*3ba0*/  SHF.R.U32.HI R0, RZ, 0x17, R41 ;  /* 0x00000017ff007819 */ /* 0x000fc80000011629 */
[----:B------:R-:W-:-:S04]  /*3bb0*/  LOP3.LUT R45, R0, 0xff, RZ, 0xc0, !PT ;  /* 0x000000ff002d7812 */ /* 0x000fc800078ec0ff */
[----:B------:R-:W-:-:S05]  /*3bc0*/  IADD3 R0, PT, PT, R45, R40, RZ ;  /* 0x000000282d007210 */ /* 0x000fca0007ffe0ff */
[----:B------:R-:W-:-:S05]  /*3bd0*/  VIADD R44, R0, 0xffffffff ;  /* 0xffffffff002c7836 */ /* 0x000fca0000000000 */
[----:B------:R-:W-:-:S13]  /*3be0*/  ISETP.GE.U32.AND P0, PT, R44, 0xfe, PT ;  /* 0x000000fe2c00780c */ /* 0x000fda0003f06070 */
[----:B------:R-:W-:Y:S05]  /*3bf0*/  @!P0 BRA `(.L_x_33) ;  /* 0x0000000000808947 */ /* 0x000fea0003800000 */
[----:B------:R-:W-:-:S13]  /*3c00*/  ISETP.GT.AND P0, PT, R0, 0xfe, PT ;  /* 0x000000fe0000780c */ /* 0x000fda0003f04270 */
[----:B------:R-:W-:Y:S05]  /*3c10*/  @P0 BRA `(.L_x_34) ;  /* 0x00000000006c0947 */ /* 0x000fea0003800000 */
[----:B------:R-:W-:-:S13]  /*3c20*/  ISETP.GE.AND P0, PT, R0, 0x1, PT ;  /* 0x000000010000780c */ /* 0x000fda0003f06270 */
[----:B------:R-:W-:Y:S05]  /*3c30*/  @P0 BRA `(.L_x_35) ;  /* 0x0000000000980947 */ /* 0x000fea0003800000 */
[----:B------:R-:W-:Y:S02]  /*3c40*/  ISETP.GE.AND P0, PT, R0, -0x18, PT ;  /* 0xffffffe80000780c */ /* 0x000fe40003f06270 */
[----:B------:R-:W-:-:S11]  /*3c50*/  LOP3.LUT R41, R41, 0x80000000, RZ, 0xc0, !PT ;  /* 0x8000000029297812 */ /* 0x000fd600078ec0ff */
[----:B------:R-:W-:Y:S05]  /*3c60*/  @!P0 BRA `(.L_x_35) ;  /* 0x00000000008c8947 */ /* 0x000fea0003800000 */
[CCC-:B------:R-:W-:Y:S01]  /*3c70*/  FFMA.RP R40, R39.reuse, R43.reuse, R42.reuse ;  /* 0x0000002b27287223 */ /* 0x1c0fe2000000802a */
[CCC-:B------:R-:W-:Y:S01]  /*3c80*/  FFMA.RM R45, R39.reuse, R43.reuse, R42.reuse ;  /* 0x0000002b272d7223 */ /* 0x1c0fe2000000402a */
[----:B------:R-:W-:Y:S01]  /*3c90*/  FFMA.RZ R39, R39, R43, R42 ;  /* 0x0000002b27277223 */ /* 0x000fe2000000c02a */
[C---:B------:R-:W-:Y:S02]  /*3ca0*/  ISETP.NE.AND P2, PT, R0.reuse, RZ, PT ;  /* 0x000000ff0000720c */ /* 0x040fe40003f45270 */
[----:B------:R-:W-:Y:S02]  /*3cb0*/  ISETP.NE.AND P1, PT, R0, RZ, PT ;  /* 0x000000ff0000720c */ /* 0x000fe40003f25270 */
[----:B------:R-:W-:Y:S02]  /*3cc0*/  LOP3.LUT R39, R39, 0x7fffff, RZ, 0xc0, !PT ;  /* 0x007fffff27277812 */ /* 0x000fe400078ec0ff */
[----:B------:R-:W-:Y:S02]  /*3cd0*/  FSETP.NEU.FTZ.AND P0, PT, R40, R45, PT ;  /* 0x0000002d2800720b */ /* 0x000fe40003f1d000 */
[----:B------:R-:W-:-:S02]  /*3ce0*/  LOP3.LUT R39, R39, 0x800000, RZ, 0xfc, !PT ;  /* 0x0080000027277812 */ /* 0x000fc400078efcff */
[C---:B------:R-:W-:Y:S02]  /*3cf0*/  IADD3 R40, PT, PT, R0.reuse, 0x20, RZ ;  /* 0x0000002000287810 */ /* 0x040fe40007ffe0ff */
[----:B------:R-:W-:Y:S02]  /*3d00*/  IADD3 R0, PT, PT, -R0, RZ, RZ ;  /* 0x000000ff00007210 */ /* 0x000fe40007ffe1ff */
[----:B------:R-:W-:Y:S02]  /*3d10*/  SHF.L.U32 R40, R39, R40, RZ ;  /* 0x0000002827287219 */ /* 0x000fe400000006ff */
[----:B------:R-:W-:Y:S02]  /*3d20*/  SEL R0, R0, RZ, P2 ;  /* 0x000000ff00007207 */ /* 0x000fe40001000000 */
[----:B------:R-:W-:Y:S02]  /*3d30*/  ISETP.NE.AND P1, PT, R40, RZ, P1 ;  /* 0x000000ff2800720c */ /* 0x000fe40000f25270 */
[----:B------:R-:W-:-:S02]  /*3d40*/  SHF.R.U32.HI R0, RZ, R0, R39 ;  /* 0x00000000ff007219 */ /* 0x000fc40000011627 */
[----:B------:R-:W-:Y:S02]  /*3d50*/  PLOP3.LUT P0, PT, P0, P1, PT, 0xf8, 0x8f ;  /* 0x00000000008f781c */ /* 0x000fe40000703f70 */
[----:B------:R-:W-:Y:S02]  /*3d60*/  SHF.R.U32.HI R40, RZ, 0x1, R0 ;  /* 0x00000001ff287819 */ /* 0x000fe40000011600 */
[----:B------:R-:W-:-:S04]  /*3d70*/  SEL R39, RZ, 0x1, !P0 ;  /* 0x00000001ff277807 */ /* 0x000fc80004000000 */
[----:B------:R-:W-:-:S04]  /*3d80*/  LOP3.LUT R39, R39, 0x1, R40, 0xf8, !PT ;  /* 0x0000000127277812 */ /* 0x000fc800078ef828 */
[----:B------:R-:W-:-:S04]  /*3d90*/  LOP3.LUT R39, R39, R0, RZ, 0xc0, !PT ;  /* 0x0000000027277212 */ /* 0x000fc800078ec0ff */
[----:B------:R-:W-:-:S04]  /*3da0*/  IADD3 R40, PT, PT, R40, R39, RZ ;  /* 0x0000002728287210 */ /* 0x000fc80007ffe0ff */
[----:B------:R-:W-:Y:S01]  /*3db0*/  LOP3.LUT R41, R40, R41, RZ, 0xfc, !PT ;  /* 0x0000002928297212 */ /* 0x000fe200078efcff */
[----:B------:R-:W-:Y:S06]  /*3dc0*/  BRA `(.L_x_35) ;  /* 0x0000000000347947 */ /* 0x000fec0003800000 */
.L_x_34:
[----:B------:R-:W-:-:S04]  /*3dd0*/  LOP3.LUT R41, R41, 0x80000000, RZ, 0xc0, !PT ;  /* 0x8000000029297812 */ /* 0x000fc800078ec0ff */
[----:B------:R-:W-:Y:S01]  /*3de0*/  LOP3.LUT R41, R41, 0x7f800000, RZ, 0xfc, !PT ;  /* 0x7f80000029297812 */ /* 0x000fe200078efcff */
[----:B------:R-:W-:Y:S06]  /*3df0*/  BRA `(.L_x_35) ;  /* 0x0000000000287947 */ /* 0x000fec0003800000 */
.L_x_33:
[----:B------:R-:W-:Y:S01]  /*3e00*/  IMAD R41, R40, 0x800000, R41 ;  /* 0x0080000028297824 */ /* 0x000fe200078e0229 */
[----:B------:R-:W-:Y:S06]  /*3e10*/  BRA `(.L_x_35) ;  /* 0x0000000000207947 */ /* 0x000fec0003800000 */
.L_x_32:
[----:B------:R-:W-:-:S04]  /*3e20*/  LOP3.LUT R41, R44, 0x80000000, R41, 0x48, !PT ;  /* 0x800000002c297812 */ /* 0x000fc800078e4829 */
[----:B------:R-:W-:Y:S01]  /*3e30*/  LOP3.LUT R41, R41, 0x7f800000, RZ, 0xfc, !PT ;  /* 0x7f80000029297812 */ /* 0x000fe200078efcff */
[----:B------:R-:W-:Y:S06]  /*3e40*/  BRA `(.L_x_35) ;  /* 0x0000000000147947 */ /* 0x000fec0003800000 */
.L_x_31:
[----:B------:R-:W-:Y:S01]  /*3e50*/  LOP3.LUT R41, R44, 0x80000000, R41, 0x48, !PT ;  /* 0x800000002c297812 */ /* 0x000fe200078e4829 */
[----:B------:R-:W-:Y:S06]  /*3e60*/  BRA `(.L_x_35) ;  /* 0x00000000000c7947 */ /* 0x000fec0003800000 */
.L_x_30:
[----:B------:R-:W0:Y:S01]  /*3e70*/  MUFU.RSQ R41, -QNAN ;  /* 0xffc0000000297908 */ /* 0x000e220000001400 */
[----:B------:R-:W-:Y:S05]  /*3e80*/  BRA `(.L_x_35) ;  /* 0x0000000000047947 */ /* 0x000fea0003800000 */
.L_x_29:
[----:B------:R-:W-:-:S07]  /*3e90*/  FADD.FTZ R41, R0, R3 ;  /* 0x0000000300297221 */ /* 0x000fce0000010000 */
.L_x_35:
[----:B0-----:R-:W-:Y:S01]  /*3ea0*/  MOV R39, R41 ;  /* 0x0000002900277202 */ /* 0x001fe20000000f00 */
[----:B------:R-:W-:Y:S01]  /*3eb0*/  HFMA2 R41, -RZ, RZ, 0, 0 ;  /* 0x00000000ff297431 */ /* 0x000fe200000001ff */
[----:B------:R-:W-:-:S04]  /*3ec0*/  MOV R40, R2 ;  /* 0x0000000200287202 */ /* 0x000fc80000000f00 */
[----:B------:R-:W-:Y:S05]  /*3ed0*/  RET.REL.NODEC R40 `(_Z20flashAttentionKernelPKfS0_S0_PfS1_S1_ii) ;  /* 0xffffffc028487950 */ /* 0x000fea0003c3ffff */
.L_x_36:
[----:B------:R-:W-:-:S00]  /*3ee0*/  BRA `(.L_x_36) ;  /* 0xfffffffc00fc7947 */ /* 0x000fc0000383ffff */
[----:B------:R-:W-:-:S00]  /*3ef0*/  NOP ;  /* 0x0000000000007918 */ /* 0x000fc00000000000 */
        /* <DEDUP_REMOVED lines=8> */
.L_x_37:


//--------------------- .nv.shared._Z20flashAttentionKernelPKfS0_S0_PfS1_S1_ii --------------------------
	.section	.nv.shared._Z20flashAttentionKernelPKfS0_S0_PfS1_S1_ii,"aw",@nobits
	.sectionflags	@""
	.align	16
	.zero		1024


//--------------------- .nv.shared.reserved.0     --------------------------
	.section	.nv.shared.reserved.0,"aw",@nobits
	.weak		__nv_reservedSMEM_offset_0_alias
	.size		__nv_reservedSMEM_offset_0_alias, 0, 64
	.other		__nv_reservedSMEM_offset_0_alias,@"STO_CUDA_RESERVED_SHARED STV_DEFAULT"
__nv_reservedSMEM_offset_0_alias:
	.zero		0
	.zero		64


//--------------------- .nv.constant0._Z20flashAttentionKernelPKfS0_S0_PfS1_S1_ii --------------------------
	.section	.nv.constant0._Z20flashAttentionKernelPKfS0_S0_PfS1_S1_ii,"a",@progbits
	.sectionflags	@""
	.align	4
.nv.constant0._Z20flashAttentionKernelPKfS0_S0_PfS1_S1_ii:
	.zero		952


//--------------------- SYMBOLS --------------------------

	.type		.nv.reservedSmem.offset0,@object
	.size		.nv.reservedSmem.offset0,0x4
	.type		.nv.reservedSmem.cap,@object
	.size		.nv.reservedSmem.cap,0x4
